//
// Generated by NVIDIA NVVM Compiler
//
// Compiler Build ID: CL-36424714
// Cuda compilation tools, release 13.0, V13.0.88
// Based on NVVM 20.0.0
//

.version 9.0
.target sm_100
.address_size 64

	// .globl	_Z41panel_pivot_prescale_and_swap_coop_kernelP6__halfiiiiiS0_PiiS1_
.extern .shared .align 16 .b8 smem[];

.visible .entry _Z41panel_pivot_prescale_and_swap_coop_kernelP6__halfiiiiiS0_PiiS1_(
	.param .u64 .ptr .align 1 _Z41panel_pivot_prescale_and_swap_coop_kernelP6__halfiiiiiS0_PiiS1__param_0,
	.param .u32 _Z41panel_pivot_prescale_and_swap_coop_kernelP6__halfiiiiiS0_PiiS1__param_1,
	.param .u32 _Z41panel_pivot_prescale_and_swap_coop_kernelP6__halfiiiiiS0_PiiS1__param_2,
	.param .u32 _Z41panel_pivot_prescale_and_swap_coop_kernelP6__halfiiiiiS0_PiiS1__param_3,
	.param .u32 _Z41panel_pivot_prescale_and_swap_coop_kernelP6__halfiiiiiS0_PiiS1__param_4,
	.param .u32 _Z41panel_pivot_prescale_and_swap_coop_kernelP6__halfiiiiiS0_PiiS1__param_5,
	.param .u64 .ptr .align 1 _Z41panel_pivot_prescale_and_swap_coop_kernelP6__halfiiiiiS0_PiiS1__param_6,
	.param .u64 .ptr .align 1 _Z41panel_pivot_prescale_and_swap_coop_kernelP6__halfiiiiiS0_PiiS1__param_7,
	.param .u32 _Z41panel_pivot_prescale_and_swap_coop_kernelP6__halfiiiiiS0_PiiS1__param_8,
	.param .u64 .ptr .align 1 _Z41panel_pivot_prescale_and_swap_coop_kernelP6__halfiiiiiS0_PiiS1__param_9
)
{
	.reg .pred 	%p<74>;
	.reg .b16 	%rs<160>;
	.reg .b32 	%r<267>;
	.reg .b32 	%f<25>;
	.reg .b64 	%rd<83>;

	ld.param.u64 	%rd14, [_Z41panel_pivot_prescale_and_swap_coop_kernelP6__halfiiiiiS0_PiiS1__param_0];
	ld.param.u32 	%r56, [_Z41panel_pivot_prescale_and_swap_coop_kernelP6__halfiiiiiS0_PiiS1__param_1];
	ld.param.u32 	%r58, [_Z41panel_pivot_prescale_and_swap_coop_kernelP6__halfiiiiiS0_PiiS1__param_3];
	ld.param.u32 	%r61, [_Z41panel_pivot_prescale_and_swap_coop_kernelP6__halfiiiiiS0_PiiS1__param_5];
	ld.param.u64 	%rd11, [_Z41panel_pivot_prescale_and_swap_coop_kernelP6__halfiiiiiS0_PiiS1__param_6];
	ld.param.u64 	%rd12, [_Z41panel_pivot_prescale_and_swap_coop_kernelP6__halfiiiiiS0_PiiS1__param_7];
	cvta.to.global.u64 	%rd1, %rd14;
	cvta.to.global.u64 	%rd2, %rd12;
	cvta.to.global.u64 	%rd3, %rd11;
	mov.u32 	%r1, %tid.x;
	mov.u32 	%r2, %ntid.x;
	add.s32 	%r3, %r61, %r58;
	setp.ge.s32 	%p1, %r3, %r56;
	@%p1 bra 	$L__BB0_61;
	mov.f32 	%f9, 0f00000000;
	// begin inline asm
	{  cvt.rn.f16.f32 %rs27, %f9;}

	// end inline asm
	mov.u32 	%r4, %nctaid.x;
	mul.lo.s32 	%r5, %r2, %r4;
	mov.u32 	%r6, %ctaid.x;
	mad.lo.s32 	%r62, %r6, %r2, %r1;
	add.s32 	%r265, %r62, %r3;
	setp.ge.s32 	%p2, %r265, %r56;
	mov.u16 	%rs152, %rs27;
	mov.u32 	%r255, %r3;
	@%p2 bra 	$L__BB0_6;
	ld.param.u32 	%r243, [_Z41panel_pivot_prescale_and_swap_coop_kernelP6__halfiiiiiS0_PiiS1__param_2];
	mul.wide.s32 	%rd4, %r3, %r243;
	add.s32 	%r64, %r265, %r5;
	max.s32 	%r65, %r56, %r64;
	setp.lt.s32 	%p3, %r64, %r56;
	selp.u32 	%r66, 1, 0, %p3;
	add.s32 	%r67, %r64, %r66;
	sub.s32 	%r68, %r65, %r67;
	div.u32 	%r69, %r68, %r5;
	add.s32 	%r8, %r69, %r66;
	and.b32  	%r70, %r8, 3;
	setp.eq.s32 	%p4, %r70, 3;
	mov.u32 	%r252, %r265;
	mov.u32 	%r255, %r3;
	mov.u16 	%rs152, %rs27;
	@%p4 bra 	$L__BB0_5;
	add.s32 	%r71, %r8, 1;
	and.b32  	%r72, %r71, 3;
	neg.s32 	%r249, %r72;
	mov.u32 	%r252, %r265;
	mov.u32 	%r255, %r3;
	mov.u16 	%rs152, %rs27;
$L__BB0_4:
	.pragma "nounroll";
	cvt.s64.s32 	%rd15, %r252;
	add.s64 	%rd16, %rd4, %rd15;
	shl.b64 	%rd17, %rd16, 1;
	add.s64 	%rd18, %rd1, %rd17;
	ld.global.u16 	%rs30, [%rd18];
	// begin inline asm
	{abs.f16 %rs29,%rs30;
}
	// end inline asm
	// begin inline asm
	{ .reg .pred __$temp3;
  setp.gt.f16  __$temp3, %rs29, %rs152;
  selp.u16 %rs31, 1, 0, __$temp3;}
	// end inline asm
	setp.eq.s16 	%p5, %rs31, 0;
	selp.b16 	%rs152, %rs152, %rs29, %p5;
	selp.b32 	%r255, %r255, %r252, %p5;
	mad.lo.s32 	%r252, %r2, %r4, %r252;
	add.s32 	%r249, %r249, 1;
	setp.ne.s32 	%p6, %r249, 0;
	@%p6 bra 	$L__BB0_4;
$L__BB0_5:
	setp.lt.u32 	%p7, %r8, 3;
	@%p7 bra 	$L__BB0_6;
	bra.uni 	$L__BB0_62;
$L__BB0_6:
	shl.b32 	%r116, %r2, 1;
	mov.u32 	%r117, smem;
	add.s32 	%r20, %r117, %r116;
	// begin inline asm
	{mov.u32 %r80, WARP_SZ;
}
	// end inline asm
	shl.b32 	%r118, %r80, 8;
	add.s32 	%r113, %r118, -8161;
	// begin inline asm
	{  mov.b32 %r81, {%rs152,%rs152};}

	// end inline asm
	mov.b32 	%r84, 16;
	mov.b32 	%r114, -1;
	// begin inline asm
	{shfl.sync.down.b32 %r82,%r81,%r84,%r113,%r114;
}
	// end inline asm
	// begin inline asm
	{.reg .f16 low,high;
 mov.b32 {low,high}, %r82;
 mov.b16 %rs56, low;}
	// end inline asm
	shfl.sync.down.b32	%r119|%p13, %r255, 16, 31, -1;
	// begin inline asm
	{ .reg .pred __$temp3;
  setp.gt.f16  __$temp3, %rs56, %rs152;
  selp.u16 %rs57, 1, 0, __$temp3;}
	// end inline asm
	setp.eq.s16 	%p14, %rs57, 0;
	selp.b16 	%rs65, %rs152, %rs56, %p14;
	selp.b32 	%r120, %r255, %r119, %p14;
	// begin inline asm
	{  mov.b32 %r88, {%rs65,%rs65};}

	// end inline asm
	mov.b32 	%r91, 8;
	// begin inline asm
	{shfl.sync.down.b32 %r89,%r88,%r91,%r113,%r114;
}
	// end inline asm
	// begin inline asm
	{.reg .f16 low,high;
 mov.b32 {low,high}, %r89;
 mov.b16 %rs62, low;}
	// end inline asm
	shfl.sync.down.b32	%r121|%p15, %r120, 8, 31, -1;
	// begin inline asm
	{ .reg .pred __$temp3;
  setp.gt.f16  __$temp3, %rs62, %rs65;
  selp.u16 %rs63, 1, 0, __$temp3;}
	// end inline asm
	setp.eq.s16 	%p16, %rs63, 0;
	selp.b16 	%rs71, %rs65, %rs62, %p16;
	selp.b32 	%r122, %r120, %r121, %p16;
	// begin inline asm
	{  mov.b32 %r95, {%rs71,%rs71};}

	// end inline asm
	mov.b32 	%r98, 4;
	// begin inline asm
	{shfl.sync.down.b32 %r96,%r95,%r98,%r113,%r114;
}
	// end inline asm
	// begin inline asm
	{.reg .f16 low,high;
 mov.b32 {low,high}, %r96;
 mov.b16 %rs68, low;}
	// end inline asm
	shfl.sync.down.b32	%r123|%p17, %r122, 4, 31, -1;
	// begin inline asm
	{ .reg .pred __$temp3;
  setp.gt.f16  __$temp3, %rs68, %rs71;
  selp.u16 %rs69, 1, 0, __$temp3;}
	// end inline asm
	setp.eq.s16 	%p18, %rs69, 0;
	selp.b16 	%rs77, %rs71, %rs68, %p18;
	selp.b32 	%r124, %r122, %r123, %p18;
	// begin inline asm
	{  mov.b32 %r102, {%rs77,%rs77};}

	// end inline asm
	mov.b32 	%r105, 2;
	// begin inline asm
	{shfl.sync.down.b32 %r103,%r102,%r105,%r113,%r114;
}
	// end inline asm
	// begin inline asm
	{.reg .f16 low,high;
 mov.b32 {low,high}, %r103;
 mov.b16 %rs74, low;}
	// end inline asm
	shfl.sync.down.b32	%r125|%p19, %r124, 2, 31, -1;
	// begin inline asm
	{ .reg .pred __$temp3;
  setp.gt.f16  __$temp3, %rs74, %rs77;
  selp.u16 %rs75, 1, 0, __$temp3;}
	// end inline asm
	setp.eq.s16 	%p20, %rs75, 0;
	selp.b16 	%rs83, %rs77, %rs74, %p20;
	selp.b32 	%r126, %r124, %r125, %p20;
	// begin inline asm
	{  mov.b32 %r109, {%rs83,%rs83};}

	// end inline asm
	mov.b32 	%r112, 1;
	// begin inline asm
	{shfl.sync.down.b32 %r110,%r109,%r112,%r113,%r114;
}
	// end inline asm
	// begin inline asm
	{.reg .f16 low,high;
 mov.b32 {low,high}, %r110;
 mov.b16 %rs80, low;}
	// end inline asm
	shfl.sync.down.b32	%r127|%p21, %r126, 1, 31, -1;
	// begin inline asm
	{ .reg .pred __$temp3;
  setp.gt.f16  __$temp3, %rs80, %rs83;
  selp.u16 %rs81, 1, 0, __$temp3;}
	// end inline asm
	setp.eq.s16 	%p22, %rs81, 0;
	selp.b16 	%rs7, %rs83, %rs80, %p22;
	selp.b32 	%r22, %r126, %r127, %p22;
	and.b32  	%r23, %r1, 31;
	setp.eq.s32 	%p23, %r23, 0;
	@%p23 bra 	$L__BB0_7;
	bra.uni 	$L__BB0_8;
$L__BB0_7:
	shr.u32 	%r128, %r1, 5;
	shl.b32 	%r129, %r128, 1;
	add.s32 	%r131, %r117, %r129;
	st.shared.u16 	[%r131], %rs7;
	shl.b32 	%r132, %r128, 2;
	add.s32 	%r133, %r20, %r132;
	st.shared.u32 	[%r133], %r22;
$L__BB0_8:
	bar.sync 	0;
	setp.gt.u32 	%p24, %r1, 31;
	@%p24 bra 	$L__BB0_13;
	shr.u32 	%r134, %r2, 5;
	setp.ge.u32 	%p25, %r23, %r134;
	mov.u16 	%rs154, %rs27;
	mov.u32 	%r258, %r3;
	@%p25 bra 	$L__BB0_11;
	shl.b32 	%r135, %r23, 1;
	add.s32 	%r137, %r117, %r135;
	ld.shared.u16 	%rs154, [%r137];
	shl.b32 	%r138, %r23, 2;
	add.s32 	%r139, %r20, %r138;
	ld.shared.u32 	%r258, [%r139];
$L__BB0_11:
	setp.ne.s32 	%p26, %r23, 0;
	// begin inline asm
	{  mov.b32 %r140, {%rs154,%rs154};}

	// end inline asm
	mov.b32 	%r143, 16;
	mov.b32 	%r173, -1;
	// begin inline asm
	{shfl.sync.down.b32 %r141,%r140,%r143,%r113,%r173;
}
	// end inline asm
	// begin inline asm
	{.reg .f16 low,high;
 mov.b32 {low,high}, %r141;
 mov.b16 %rs86, low;}
	// end inline asm
	shfl.sync.down.b32	%r175|%p27, %r258, 16, 31, -1;
	// begin inline asm
	{ .reg .pred __$temp3;
  setp.gt.f16  __$temp3, %rs86, %rs154;
  selp.u16 %rs87, 1, 0, __$temp3;}
	// end inline asm
	setp.eq.s16 	%p28, %rs87, 0;
	selp.b16 	%rs95, %rs154, %rs86, %p28;
	selp.b32 	%r176, %r258, %r175, %p28;
	// begin inline asm
	{  mov.b32 %r147, {%rs95,%rs95};}

	// end inline asm
	mov.b32 	%r150, 8;
	// begin inline asm
	{shfl.sync.down.b32 %r148,%r147,%r150,%r113,%r173;
}
	// end inline asm
	// begin inline asm
	{.reg .f16 low,high;
 mov.b32 {low,high}, %r148;
 mov.b16 %rs92, low;}
	// end inline asm
	shfl.sync.down.b32	%r177|%p29, %r176, 8, 31, -1;
	// begin inline asm
	{ .reg .pred __$temp3;
  setp.gt.f16  __$temp3, %rs92, %rs95;
  selp.u16 %rs93, 1, 0, __$temp3;}
	// end inline asm
	setp.eq.s16 	%p30, %rs93, 0;
	selp.b16 	%rs101, %rs95, %rs92, %p30;
	selp.b32 	%r178, %r176, %r177, %p30;
	// begin inline asm
	{  mov.b32 %r154, {%rs101,%rs101};}

	// end inline asm
	mov.b32 	%r157, 4;
	// begin inline asm
	{shfl.sync.down.b32 %r155,%r154,%r157,%r113,%r173;
}
	// end inline asm
	// begin inline asm
	{.reg .f16 low,high;
 mov.b32 {low,high}, %r155;
 mov.b16 %rs98, low;}
	// end inline asm
	shfl.sync.down.b32	%r179|%p31, %r178, 4, 31, -1;
	// begin inline asm
	{ .reg .pred __$temp3;
  setp.gt.f16  __$temp3, %rs98, %rs101;
  selp.u16 %rs99, 1, 0, __$temp3;}
	// end inline asm
	setp.eq.s16 	%p32, %rs99, 0;
	selp.b16 	%rs107, %rs101, %rs98, %p32;
	selp.b32 	%r180, %r178, %r179, %p32;
	// begin inline asm
	{  mov.b32 %r161, {%rs107,%rs107};}

	// end inline asm
	mov.b32 	%r164, 2;
	// begin inline asm
	{shfl.sync.down.b32 %r162,%r161,%r164,%r113,%r173;
}
	// end inline asm
	// begin inline asm
	{.reg .f16 low,high;
 mov.b32 {low,high}, %r162;
 mov.b16 %rs104, low;}
	// end inline asm
	shfl.sync.down.b32	%r181|%p33, %r180, 2, 31, -1;
	// begin inline asm
	{ .reg .pred __$temp3;
  setp.gt.f16  __$temp3, %rs104, %rs107;
  selp.u16 %rs105, 1, 0, __$temp3;}
	// end inline asm
	setp.eq.s16 	%p34, %rs105, 0;
	selp.b16 	%rs113, %rs107, %rs104, %p34;
	selp.b32 	%r182, %r180, %r181, %p34;
	// begin inline asm
	{  mov.b32 %r168, {%rs113,%rs113};}

	// end inline asm
	mov.b32 	%r171, 1;
	// begin inline asm
	{shfl.sync.down.b32 %r169,%r168,%r171,%r113,%r173;
}
	// end inline asm
	// begin inline asm
	{.reg .f16 low,high;
 mov.b32 {low,high}, %r169;
 mov.b16 %rs110, low;}
	// end inline asm
	shfl.sync.down.b32	%r183|%p35, %r182, 1, 31, -1;
	// begin inline asm
	{ .reg .pred __$temp3;
  setp.gt.f16  __$temp3, %rs110, %rs113;
  selp.u16 %rs111, 1, 0, __$temp3;}
	// end inline asm
	setp.eq.s16 	%p36, %rs111, 0;
	selp.b16 	%rs12, %rs113, %rs110, %p36;
	selp.b32 	%r30, %r182, %r183, %p36;
	@%p26 bra 	$L__BB0_13;
	mul.wide.u32 	%rd35, %r6, 2;
	add.s64 	%rd36, %rd3, %rd35;
	st.global.u16 	[%rd36], %rs12;
	mul.wide.u32 	%rd37, %r6, 4;
	add.s64 	%rd38, %rd2, %rd37;
	st.global.u32 	[%rd38], %r30;
$L__BB0_13:
	// begin inline asm
	mov.u32 %r184, %envreg2;
	// end inline asm
	cvt.u64.u32 	%rd39, %r184;
	// begin inline asm
	mov.u32 %r185, %envreg1;
	// end inline asm
	cvt.u64.u32 	%rd40, %r185;
	shl.b64 	%rd41, %rd40, 32;
	or.b64  	%rd5, %rd41, %rd39;
	setp.ne.s64 	%p37, %rd5, 0;
	@%p37 bra 	$L__BB0_15;
	// begin inline asm
	trap;
	// end inline asm
$L__BB0_15:
	add.s64 	%rd6, %rd5, 4;
	barrier.sync 	0;
	mov.u32 	%r186, %tid.y;
	add.s32 	%r187, %r1, %r186;
	mov.u32 	%r188, %tid.z;
	or.b32  	%r31, %r187, %r188;
	setp.ne.s32 	%p38, %r31, 0;
	@%p38 bra 	$L__BB0_18;
	mov.u32 	%r191, %nctaid.y;
	mul.lo.s32 	%r192, %r4, %r191;
	mov.u32 	%r193, %nctaid.z;
	mul.lo.s32 	%r194, %r192, %r193;
	mov.u32 	%r195, %ctaid.y;
	add.s32 	%r196, %r6, %r195;
	mov.u32 	%r197, %ctaid.z;
	neg.s32 	%r198, %r197;
	setp.eq.s32 	%p39, %r196, %r198;
	sub.s32 	%r199, -2147483647, %r194;
	selp.b32 	%r190, %r199, 1, %p39;
	// begin inline asm
	atom.add.release.gpu.u32 %r189,[%rd6],%r190;
	// end inline asm
$L__BB0_17:
	// begin inline asm
	ld.acquire.gpu.u32 %r200,[%rd6];
	// end inline asm
	xor.b32  	%r201, %r200, %r189;
	setp.gt.s32 	%p40, %r201, -1;
	@%p40 bra 	$L__BB0_17;
$L__BB0_18:
	barrier.sync 	0;
	setp.ne.s32 	%p41, %r6, 0;
	cvt.s64.s32 	%rd7, %r3;
	@%p41 bra 	$L__BB0_32;
	ld.param.u32 	%r247, [_Z41panel_pivot_prescale_and_swap_coop_kernelP6__halfiiiiiS0_PiiS1__param_8];
	setp.ge.s32 	%p42, %r1, %r247;
	mov.u16 	%rs156, %rs27;
	mov.u32 	%r261, %r3;
	@%p42 bra 	$L__BB0_24;
	mov.u32 	%r259, %r1;
	mov.u32 	%r261, %r3;
	mov.u16 	%rs156, %rs27;
$L__BB0_21:
	ld.param.u64 	%rd79, [_Z41panel_pivot_prescale_and_swap_coop_kernelP6__halfiiiiiS0_PiiS1__param_6];
	cvta.to.global.u64 	%rd44, %rd79;
	mul.wide.s32 	%rd45, %r259, 2;
	add.s64 	%rd46, %rd44, %rd45;
	ld.global.u16 	%rs14, [%rd46];
	// begin inline asm
	{ .reg .pred __$temp3;
  setp.gt.f16  __$temp3, %rs14, %rs156;
  selp.u16 %rs114, 1, 0, __$temp3;}
	// end inline asm
	setp.eq.s16 	%p43, %rs114, 0;
	@%p43 bra 	$L__BB0_23;
	ld.param.u64 	%rd80, [_Z41panel_pivot_prescale_and_swap_coop_kernelP6__halfiiiiiS0_PiiS1__param_7];
	cvta.to.global.u64 	%rd47, %rd80;
	mul.wide.s32 	%rd48, %r259, 4;
	add.s64 	%rd49, %rd47, %rd48;
	ld.global.u32 	%r261, [%rd49];
	mov.u16 	%rs156, %rs14;
$L__BB0_23:
	ld.param.u32 	%r248, [_Z41panel_pivot_prescale_and_swap_coop_kernelP6__halfiiiiiS0_PiiS1__param_8];
	add.s32 	%r259, %r259, %r2;
	setp.lt.s32 	%p44, %r259, %r248;
	@%p44 bra 	$L__BB0_21;
$L__BB0_24:
	shl.b32 	%r202, %r1, 1;
	add.s32 	%r39, %r117, %r202;
	st.shared.u16 	[%r39], %rs156;
	shl.b32 	%r206, %r1, 2;
	add.s32 	%r40, %r20, %r206;
	st.shared.u32 	[%r40], %r261;
	bar.sync 	0;
	setp.lt.u32 	%p45, %r2, 2;
	@%p45 bra 	$L__BB0_30;
	mov.u32 	%r263, %r2;
$L__BB0_26:
	mov.u32 	%r41, %r263;
	shr.u32 	%r263, %r41, 1;
	setp.ge.u32 	%p46, %r1, %r263;
	@%p46 bra 	$L__BB0_29;
	and.b32  	%r207, %r41, 2046;
	add.s32 	%r208, %r39, %r207;
	ld.shared.u16 	%rs17, [%r208];
	ld.shared.u16 	%rs119, [%r39];
	// begin inline asm
	{ .reg .pred __$temp3;
  setp.gt.f16  __$temp3, %rs17, %rs119;
  selp.u16 %rs117, 1, 0, __$temp3;}
	// end inline asm
	setp.eq.s16 	%p47, %rs117, 0;
	@%p47 bra 	$L__BB0_29;
	st.shared.u16 	[%r39], %rs17;
	shl.b32 	%r209, %r263, 2;
	add.s32 	%r210, %r40, %r209;
	ld.shared.u32 	%r211, [%r210];
	st.shared.u32 	[%r40], %r211;
$L__BB0_29:
	bar.sync 	0;
	setp.gt.u32 	%p48, %r41, 3;
	@%p48 bra 	$L__BB0_26;
$L__BB0_30:
	setp.ne.s32 	%p49, %r1, 0;
	@%p49 bra 	$L__BB0_32;
	ld.param.u64 	%rd81, [_Z41panel_pivot_prescale_and_swap_coop_kernelP6__halfiiiiiS0_PiiS1__param_9];
	ld.shared.u32 	%r215, [%r20];
	add.s32 	%r216, %r215, 1;
	cvta.to.global.u64 	%rd50, %rd81;
	shl.b64 	%rd51, %rd7, 2;
	add.s64 	%rd52, %rd50, %rd51;
	st.global.u32 	[%rd52], %r216;
$L__BB0_32:
	setp.ne.s64 	%p50, %rd5, 0;
	@%p50 bra 	$L__BB0_34;
	// begin inline asm
	trap;
	// end inline asm
$L__BB0_34:
	setp.ne.s32 	%p51, %r31, 0;
	barrier.sync 	0;
	@%p51 bra 	$L__BB0_37;
	mov.u32 	%r219, %nctaid.y;
	mul.lo.s32 	%r220, %r4, %r219;
	mov.u32 	%r221, %nctaid.z;
	mul.lo.s32 	%r222, %r220, %r221;
	mov.u32 	%r223, %ctaid.y;
	add.s32 	%r224, %r6, %r223;
	mov.u32 	%r225, %ctaid.z;
	neg.s32 	%r226, %r225;
	setp.eq.s32 	%p52, %r224, %r226;
	sub.s32 	%r227, -2147483647, %r222;
	selp.b32 	%r218, %r227, 1, %p52;
	// begin inline asm
	atom.add.release.gpu.u32 %r217,[%rd6],%r218;
	// end inline asm
$L__BB0_36:
	// begin inline asm
	ld.acquire.gpu.u32 %r228,[%rd6];
	// end inline asm
	xor.b32  	%r229, %r228, %r217;
	setp.gt.s32 	%p53, %r229, -1;
	@%p53 bra 	$L__BB0_36;
$L__BB0_37:
	ld.param.u64 	%rd82, [_Z41panel_pivot_prescale_and_swap_coop_kernelP6__halfiiiiiS0_PiiS1__param_9];
	ld.param.u32 	%r244, [_Z41panel_pivot_prescale_and_swap_coop_kernelP6__halfiiiiiS0_PiiS1__param_2];
	barrier.sync 	0;
	cvta.to.global.u64 	%rd55, %rd82;
	shl.b64 	%rd56, %rd7, 2;
	add.s64 	%rd57, %rd55, %rd56;
	ld.global.u32 	%r44, [%rd57];
	add.s32 	%r45, %r44, -1;
	cvt.s64.s32 	%rd58, %r244;
	mul.lo.s64 	%rd8, %rd7, %rd58;
	cvt.s64.s32 	%rd59, %r44;
	add.s64 	%rd60, %rd8, %rd59;
	shl.b64 	%rd61, %rd60, 1;
	add.s64 	%rd62, %rd1, %rd61;
	ld.global.u16 	%rs18, [%rd62+-2];
	// begin inline asm
	{ .reg .pred __$temp3;
  setp.eq.f16  __$temp3, %rs18, %rs27;
  selp.u16 %rs120, 1, 0, __$temp3;}
	// end inline asm
	setp.ne.s16 	%p54, %rs120, 0;
	@%p54 bra 	$L__BB0_61;
	setp.eq.s32 	%p55, %r45, %r3;
	@%p55 bra 	$L__BB0_46;
	setp.ge.s32 	%p56, %r265, %r56;
	@%p56 bra 	$L__BB0_52;
$L__BB0_40:
	setp.eq.s32 	%p57, %r265, %r45;
	@%p57 bra 	$L__BB0_45;
	cvt.s64.s32 	%rd63, %r265;
	add.s64 	%rd64, %rd8, %rd63;
	shl.b64 	%rd65, %rd64, 1;
	add.s64 	%rd10, %rd1, %rd65;
	ld.global.u16 	%rs123, [%rd10];
	// begin inline asm
	{  cvt.f32.f16 %f10, %rs123;}

	// end inline asm
	// begin inline asm
	{  cvt.f32.f16 %f11, %rs18;}

	// end inline asm
	// begin inline asm
	{rcp.approx.ftz.f32 %f12, %f11;
}
	// end inline asm
	mul.f32 	%f14, %f10, %f12;
	// begin inline asm
	{  cvt.rn.f16.f32 %rs159, %f14;}

	// end inline asm
	// begin inline asm
	{abs.f16 %rs126,%rs159;
}
	// end inline asm
	mov.b16 	%rs130, 143;
	// begin inline asm
	{ .reg .pred __$temp3;
  setp.lt.f16  __$temp3, %rs126, %rs130;
  selp.u16 %rs128, 1, 0, __$temp3;}
	// end inline asm
	setp.eq.s16 	%p58, %rs128, 0;
	@%p58 bra 	$L__BB0_44;
	// begin inline asm
	{ .reg .pred __$temp3;
  setp.lt.f16  __$temp3, %rs27, %rs126;
  selp.u16 %rs131, 1, 0, __$temp3;}
	// end inline asm
	setp.eq.s16 	%p59, %rs131, 0;
	@%p59 bra 	$L__BB0_44;
	neg.f32 	%f16, %f11;
	fma.rn.f32 	%f17, %f16, %f14, %f10;
	fma.rn.f32 	%f15, %f12, %f17, %f14;
	// begin inline asm
	{  cvt.rn.f16.f32 %rs159, %f15;}

	// end inline asm
$L__BB0_44:
	st.global.u16 	[%rd10], %rs159;
$L__BB0_45:
	mad.lo.s32 	%r265, %r2, %r4, %r265;
	setp.lt.s32 	%p60, %r265, %r56;
	@%p60 bra 	$L__BB0_40;
	bra.uni 	$L__BB0_52;
$L__BB0_46:
	add.s32 	%r264, %r265, 1;
	setp.ge.s32 	%p61, %r264, %r56;
	@%p61 bra 	$L__BB0_52;
	// begin inline asm
	{  cvt.f32.f16 %f18, %rs18;}

	// end inline asm
	// begin inline asm
	{rcp.approx.ftz.f32 %f19, %f18;
}
	// end inline asm
	neg.f32 	%f2, %f18;
$L__BB0_48:
	cvt.s64.s32 	%rd66, %r264;
	add.s64 	%rd67, %rd8, %rd66;
	shl.b64 	%rd68, %rd67, 1;
	add.s64 	%rd9, %rd1, %rd68;
	ld.global.u16 	%rs136, [%rd9];
	// begin inline asm
	{  cvt.f32.f16 %f21, %rs136;}

	// end inline asm
	mul.f32 	%f22, %f21, %f19;
	// begin inline asm
	{  cvt.rn.f16.f32 %rs158, %f22;}

	// end inline asm
	// begin inline asm
	{abs.f16 %rs138,%rs158;
}
	// end inline asm
	mov.b16 	%rs142, 143;
	// begin inline asm
	{ .reg .pred __$temp3;
  setp.lt.f16  __$temp3, %rs138, %rs142;
  selp.u16 %rs140, 1, 0, __$temp3;}
	// end inline asm
	setp.eq.s16 	%p62, %rs140, 0;
	@%p62 bra 	$L__BB0_51;
	// begin inline asm
	{ .reg .pred __$temp3;
  setp.lt.f16  __$temp3, %rs27, %rs138;
  selp.u16 %rs143, 1, 0, __$temp3;}
	// end inline asm
	setp.eq.s16 	%p63, %rs143, 0;
	@%p63 bra 	$L__BB0_51;
	fma.rn.f32 	%f24, %f2, %f22, %f21;
	fma.rn.f32 	%f23, %f19, %f24, %f22;
	// begin inline asm
	{  cvt.rn.f16.f32 %rs158, %f23;}

	// end inline asm
$L__BB0_51:
	st.global.u16 	[%rd9], %rs158;
	mad.lo.s32 	%r264, %r2, %r4, %r264;
	setp.lt.s32 	%p64, %r264, %r56;
	@%p64 bra 	$L__BB0_48;
$L__BB0_52:
	setp.ne.s64 	%p65, %rd5, 0;
	@%p65 bra 	$L__BB0_54;
	// begin inline asm
	trap;
	// end inline asm
$L__BB0_54:
	setp.ne.s32 	%p66, %r31, 0;
	barrier.sync 	0;
	@%p66 bra 	$L__BB0_57;
	mov.u32 	%r232, %nctaid.y;
	mul.lo.s32 	%r233, %r4, %r232;
	mov.u32 	%r234, %nctaid.z;
	mul.lo.s32 	%r235, %r233, %r234;
	mov.u32 	%r236, %ctaid.y;
	add.s32 	%r237, %r6, %r236;
	mov.u32 	%r238, %ctaid.z;
	neg.s32 	%r239, %r238;
	setp.eq.s32 	%p67, %r237, %r239;
	sub.s32 	%r240, -2147483647, %r235;
	selp.b32 	%r231, %r240, 1, %p67;
	// begin inline asm
	atom.add.release.gpu.u32 %r230,[%rd6],%r231;
	// end inline asm
$L__BB0_56:
	// begin inline asm
	ld.acquire.gpu.u32 %r241,[%rd6];
	// end inline asm
	xor.b32  	%r242, %r241, %r230;
	setp.gt.s32 	%p68, %r242, -1;
	@%p68 bra 	$L__BB0_56;
$L__BB0_57:
	setp.ne.s32 	%p69, %r6, 0;
	barrier.sync 	0;
	setp.eq.s32 	%p70, %r45, %r3;
	or.pred  	%p71, %p69, %p70;
	@%p71 bra 	$L__BB0_61;
	ld.param.u32 	%r246, [_Z41panel_pivot_prescale_and_swap_coop_kernelP6__halfiiiiiS0_PiiS1__param_4];
	add.s32 	%r266, %r58, %r1;
	add.s32 	%r53, %r246, %r58;
	setp.ge.s32 	%p72, %r1, %r246;
	@%p72 bra 	$L__BB0_61;
	cvt.s64.s32 	%rd75, %r44;
$L__BB0_60:
	ld.param.u32 	%r245, [_Z41panel_pivot_prescale_and_swap_coop_kernelP6__halfiiiiiS0_PiiS1__param_2];
	mul.wide.s32 	%rd71, %r266, %r245;
	add.s64 	%rd72, %rd71, %rd7;
	shl.b64 	%rd73, %rd72, 1;
	add.s64 	%rd74, %rd1, %rd73;
	ld.global.u16 	%rs147, [%rd74];
	add.s64 	%rd76, %rd71, %rd75;
	shl.b64 	%rd77, %rd76, 1;
	add.s64 	%rd78, %rd1, %rd77;
	ld.global.u16 	%rs148, [%rd78+-2];
	st.global.u16 	[%rd74], %rs148;
	st.global.u16 	[%rd78+-2], %rs147;
	add.s32 	%r266, %r266, %r2;
	setp.lt.s32 	%p73, %r266, %r53;
	@%p73 bra 	$L__BB0_60;
$L__BB0_61:
	ret;
$L__BB0_62:
	cvt.s64.s32 	%rd19, %r252;
	add.s64 	%rd20, %rd4, %rd19;
	shl.b64 	%rd21, %rd20, 1;
	add.s64 	%rd22, %rd1, %rd21;
	ld.global.u16 	%rs35, [%rd22];
	// begin inline asm
	{abs.f16 %rs34,%rs35;
}
	// end inline asm
	// begin inline asm
	{ .reg .pred __$temp3;
  setp.gt.f16  __$temp3, %rs34, %rs152;
  selp.u16 %rs36, 1, 0, __$temp3;}
	// end inline asm
	setp.eq.s16 	%p8, %rs36, 0;
	selp.b16 	%rs43, %rs152, %rs34, %p8;
	selp.b32 	%r73, %r255, %r252, %p8;
	add.s32 	%r75, %r252, %r5;
	cvt.s64.s32 	%rd23, %r75;
	add.s64 	%rd24, %rd4, %rd23;
	shl.b64 	%rd25, %rd24, 1;
	add.s64 	%rd26, %rd1, %rd25;
	ld.global.u16 	%rs40, [%rd26];
	// begin inline asm
	{abs.f16 %rs39,%rs40;
}
	// end inline asm
	// begin inline asm
	{ .reg .pred __$temp3;
  setp.gt.f16  __$temp3, %rs39, %rs43;
  selp.u16 %rs41, 1, 0, __$temp3;}
	// end inline asm
	setp.eq.s16 	%p9, %rs41, 0;
	selp.b16 	%rs48, %rs43, %rs39, %p9;
	selp.b32 	%r76, %r73, %r75, %p9;
	add.s32 	%r77, %r75, %r5;
	cvt.s64.s32 	%rd27, %r77;
	add.s64 	%rd28, %rd4, %rd27;
	shl.b64 	%rd29, %rd28, 1;
	add.s64 	%rd30, %rd1, %rd29;
	ld.global.u16 	%rs45, [%rd30];
	// begin inline asm
	{abs.f16 %rs44,%rs45;
}
	// end inline asm
	// begin inline asm
	{ .reg .pred __$temp3;
  setp.gt.f16  __$temp3, %rs44, %rs48;
  selp.u16 %rs46, 1, 0, __$temp3;}
	// end inline asm
	setp.eq.s16 	%p10, %rs46, 0;
	selp.b16 	%rs53, %rs48, %rs44, %p10;
	selp.b32 	%r78, %r76, %r77, %p10;
	add.s32 	%r79, %r77, %r5;
	cvt.s64.s32 	%rd31, %r79;
	add.s64 	%rd32, %rd4, %rd31;
	shl.b64 	%rd33, %rd32, 1;
	add.s64 	%rd34, %rd1, %rd33;
	ld.global.u16 	%rs50, [%rd34];
	// begin inline asm
	{abs.f16 %rs49,%rs50;
}
	// end inline asm
	// begin inline asm
	{ .reg .pred __$temp3;
  setp.gt.f16  __$temp3, %rs49, %rs53;
  selp.u16 %rs51, 1, 0, __$temp3;}
	// end inline asm
	setp.eq.s16 	%p11, %rs51, 0;
	selp.b16 	%rs152, %rs53, %rs49, %p11;
	selp.b32 	%r255, %r78, %r79, %p11;
	add.s32 	%r252, %r79, %r5;
	setp.lt.s32 	%p12, %r252, %r56;
	@%p12 bra 	$L__BB0_62;
	bra.uni 	$L__BB0_6;

}
	// .globl	_Z32panel_update_kernel_range_scalarP6__halfiiiii
.visible .entry _Z32panel_update_kernel_range_scalarP6__halfiiiii(
	.param .u64 .ptr .align 1 _Z32panel_update_kernel_range_scalarP6__halfiiiii_param_0,
	.param .u32 _Z32panel_update_kernel_range_scalarP6__halfiiiii_param_1,
	.param .u32 _Z32panel_update_kernel_range_scalarP6__halfiiiii_param_2,
	.param .u32 _Z32panel_update_kernel_range_scalarP6__halfiiiii_param_3,
	.param .u32 _Z32panel_update_kernel_range_scalarP6__halfiiiii_param_4,
	.param .u32 _Z32panel_update_kernel_range_scalarP6__halfiiiii_param_5
)
{
	.reg .pred 	%p<4>;
	.reg .b16 	%rs<9>;
	.reg .b32 	%r<15>;
	.reg .b64 	%rd<16>;

	ld.param.u64 	%rd1, [_Z32panel_update_kernel_range_scalarP6__halfiiiii_param_0];
	ld.param.u32 	%r5, [_Z32panel_update_kernel_range_scalarP6__halfiiiii_param_1];
	ld.param.u32 	%r6, [_Z32panel_update_kernel_range_scalarP6__halfiiiii_param_2];
	ld.param.u32 	%r8, [_Z32panel_update_kernel_range_scalarP6__halfiiiii_param_3];
	ld.param.u32 	%r7, [_Z32panel_update_kernel_range_scalarP6__halfiiiii_param_4];
	ld.param.u32 	%r9, [_Z32panel_update_kernel_range_scalarP6__halfiiiii_param_5];
	add.s32 	%r1, %r9, %r8;
	setp.ge.s32 	%p1, %r1, %r5;
	@%p1 bra 	$L__BB1_4;
	add.s32 	%r2, %r1, 1;
	mov.u32 	%r10, %ctaid.x;
	add.s32 	%r3, %r2, %r10;
	setp.ge.s32 	%p2, %r3, %r7;
	@%p2 bra 	$L__BB1_4;
	mov.u32 	%r11, %ctaid.y;
	shl.b32 	%r12, %r11, 8;
	mov.u32 	%r13, %tid.x;
	add.s32 	%r14, %r12, %r13;
	add.s32 	%r4, %r14, %r2;
	setp.ge.s32 	%p3, %r4, %r5;
	@%p3 bra 	$L__BB1_4;
	cvt.s64.s32 	%rd4, %r4;
	cvt.s64.s32 	%rd5, %r1;
	mul.wide.s32 	%rd6, %r1, %r6;
	add.s64 	%rd7, %rd6, %rd4;
	shl.b64 	%rd8, %rd7, 1;
	add.s64 	%rd2, %rd1, %rd8;
	// begin inline asm
	ld.global.nc.b16 %rs1, [%rd2];
	// end inline asm
	mul.wide.s32 	%rd9, %r3, %r6;
	add.s64 	%rd10, %rd9, %rd5;
	shl.b64 	%rd11, %rd10, 1;
	add.s64 	%rd3, %rd1, %rd11;
	// begin inline asm
	ld.global.nc.b16 %rs2, [%rd3];
	// end inline asm
	add.s64 	%rd12, %rd9, %rd4;
	cvta.to.global.u64 	%rd13, %rd1;
	shl.b64 	%rd14, %rd12, 1;
	add.s64 	%rd15, %rd13, %rd14;
	ld.global.u16 	%rs7, [%rd15];
	// begin inline asm
	{mul.f16 %rs3,%rs1,%rs2;
}
	// end inline asm
	// begin inline asm
	{sub.f16 %rs6,%rs7,%rs3;
}
	// end inline asm
	st.global.u16 	[%rd15], %rs6;
$L__BB1_4:
	ret;

}
	// .globl	_Z28trsm_unit_lower_small_kernelPK6__halfPS_iii
.visible .entry _Z28trsm_unit_lower_small_kernelPK6__halfPS_iii(
	.param .u64 .ptr .align 1 _Z28trsm_unit_lower_small_kernelPK6__halfPS_iii_param_0,
	.param .u64 .ptr .align 1 _Z28trsm_unit_lower_small_kernelPK6__halfPS_iii_param_1,
	.param .u32 _Z28trsm_unit_lower_small_kernelPK6__halfPS_iii_param_2,
	.param .u32 _Z28trsm_unit_lower_small_kernelPK6__halfPS_iii_param_3,
	.param .u32 _Z28trsm_unit_lower_small_kernelPK6__halfPS_iii_param_4
)
{
	.reg .pred 	%p<16>;
	.reg .b16 	%rs<43>;
	.reg .b32 	%r<38>;
	.reg .b32 	%f<83>;
	.reg .b64 	%rd<69>;

	ld.param.u64 	%rd14, [_Z28trsm_unit_lower_small_kernelPK6__halfPS_iii_param_0];
	ld.param.u64 	%rd15, [_Z28trsm_unit_lower_small_kernelPK6__halfPS_iii_param_1];
	ld.param.u32 	%r14, [_Z28trsm_unit_lower_small_kernelPK6__halfPS_iii_param_2];
	ld.param.u32 	%r15, [_Z28trsm_unit_lower_small_kernelPK6__halfPS_iii_param_3];
	ld.param.u32 	%r16, [_Z28trsm_unit_lower_small_kernelPK6__halfPS_iii_param_4];
	cvta.to.global.u64 	%rd1, %rd14;
	cvta.to.global.u64 	%rd2, %rd15;
	mov.u32 	%r1, %ctaid.x;
	setp.ge.s32 	%p1, %r1, %r16;
	mov.u32 	%r17, %tid.x;
	setp.ne.s32 	%p2, %r17, 0;
	or.pred  	%p3, %p2, %p1;
	setp.lt.s32 	%p4, %r15, 1;
	or.pred  	%p5, %p3, %p4;
	@%p5 bra 	$L__BB2_15;
	cvt.u64.u32 	%rd16, %r1;
	cvt.s64.s32 	%rd3, %r14;
	mul.lo.s64 	%rd4, %rd3, %rd16;
	mul.wide.s32 	%rd5, %r14, 16;
	shl.b64 	%rd17, %rd4, 1;
	add.s64 	%rd18, %rd17, %rd2;
	add.s64 	%rd6, %rd18, 8;
	mov.b32 	%r33, 0;
	mov.b16 	%rs41, 0;
	mov.u16 	%rs42, %rs41;
$L__BB2_2:
	cvt.u64.u32 	%rd7, %r33;
	add.s64 	%rd19, %rd4, %rd7;
	shl.b64 	%rd20, %rd19, 1;
	add.s64 	%rd8, %rd2, %rd20;
	ld.global.u16 	%rs7, [%rd8];
	// begin inline asm
	{  cvt.f32.f16 %f82, %rs7;}

	// end inline asm
	setp.eq.s32 	%p6, %r33, 0;
	@%p6 bra 	$L__BB2_14;
	cvt.u32.u64 	%r20, %rd7;
	setp.lt.u32 	%p7, %r20, 8;
	mov.b32 	%r36, 0;
	@%p7 bra 	$L__BB2_6;
	and.b32  	%r36, %r20, 2147483640;
	and.b32  	%r22, %r20, -8;
	neg.s32 	%r34, %r22;
	shl.b64 	%rd21, %rd7, 1;
	add.s64 	%rd68, %rd1, %rd21;
	mov.u64 	%rd67, %rd6;
$L__BB2_5:
	.pragma "nounroll";
	ld.global.nc.u16 	%rs8, [%rd68];
	// begin inline asm
	{  cvt.f32.f16 %f16, %rs8;}

	// end inline asm
	ld.global.u16 	%rs9, [%rd67+-8];
	// begin inline asm
	{  cvt.f32.f16 %f17, %rs9;}

	// end inline asm
	mul.f32 	%f32, %f16, %f17;
	sub.f32 	%f33, %f82, %f32;
	shl.b64 	%rd22, %rd3, 1;
	add.s64 	%rd23, %rd68, %rd22;
	ld.global.nc.u16 	%rs10, [%rd23];
	// begin inline asm
	{  cvt.f32.f16 %f18, %rs10;}

	// end inline asm
	ld.global.u16 	%rs11, [%rd67+-6];
	// begin inline asm
	{  cvt.f32.f16 %f19, %rs11;}

	// end inline asm
	mul.f32 	%f34, %f18, %f19;
	sub.f32 	%f35, %f33, %f34;
	add.s64 	%rd24, %rd23, %rd22;
	ld.global.nc.u16 	%rs12, [%rd24];
	// begin inline asm
	{  cvt.f32.f16 %f20, %rs12;}

	// end inline asm
	ld.global.u16 	%rs13, [%rd67+-4];
	// begin inline asm
	{  cvt.f32.f16 %f21, %rs13;}

	// end inline asm
	mul.f32 	%f36, %f20, %f21;
	sub.f32 	%f37, %f35, %f36;
	add.s64 	%rd25, %rd24, %rd22;
	ld.global.nc.u16 	%rs14, [%rd25];
	// begin inline asm
	{  cvt.f32.f16 %f22, %rs14;}

	// end inline asm
	ld.global.u16 	%rs15, [%rd67+-2];
	// begin inline asm
	{  cvt.f32.f16 %f23, %rs15;}

	// end inline asm
	mul.f32 	%f38, %f22, %f23;
	sub.f32 	%f39, %f37, %f38;
	add.s64 	%rd26, %rd25, %rd22;
	ld.global.nc.u16 	%rs16, [%rd26];
	// begin inline asm
	{  cvt.f32.f16 %f24, %rs16;}

	// end inline asm
	ld.global.u16 	%rs17, [%rd67];
	// begin inline asm
	{  cvt.f32.f16 %f25, %rs17;}

	// end inline asm
	mul.f32 	%f40, %f24, %f25;
	sub.f32 	%f41, %f39, %f40;
	add.s64 	%rd27, %rd26, %rd22;
	ld.global.nc.u16 	%rs18, [%rd27];
	// begin inline asm
	{  cvt.f32.f16 %f26, %rs18;}

	// end inline asm
	ld.global.u16 	%rs19, [%rd67+2];
	// begin inline asm
	{  cvt.f32.f16 %f27, %rs19;}

	// end inline asm
	mul.f32 	%f42, %f26, %f27;
	sub.f32 	%f43, %f41, %f42;
	add.s64 	%rd28, %rd27, %rd22;
	ld.global.nc.u16 	%rs20, [%rd28];
	// begin inline asm
	{  cvt.f32.f16 %f28, %rs20;}

	// end inline asm
	ld.global.u16 	%rs21, [%rd67+4];
	// begin inline asm
	{  cvt.f32.f16 %f29, %rs21;}

	// end inline asm
	mul.f32 	%f44, %f28, %f29;
	sub.f32 	%f45, %f43, %f44;
	add.s64 	%rd29, %rd28, %rd22;
	ld.global.nc.u16 	%rs22, [%rd29];
	// begin inline asm
	{  cvt.f32.f16 %f30, %rs22;}

	// end inline asm
	ld.global.u16 	%rs23, [%rd67+6];
	// begin inline asm
	{  cvt.f32.f16 %f31, %rs23;}

	// end inline asm
	mul.f32 	%f46, %f30, %f31;
	sub.f32 	%f82, %f45, %f46;
	add.s32 	%r34, %r34, 8;
	add.s64 	%rd68, %rd68, %rd5;
	add.s64 	%rd67, %rd67, 16;
	setp.ne.s32 	%p8, %r34, 0;
	@%p8 bra 	$L__BB2_5;
$L__BB2_6:
	and.b32  	%r24, %r20, 7;
	setp.eq.s32 	%p9, %r24, 0;
	@%p9 bra 	$L__BB2_14;
	cvt.u32.u16 	%r25, %rs42;
	and.b32  	%r8, %r25, 7;
	add.s32 	%r26, %r8, -1;
	setp.lt.u32 	%p10, %r26, 3;
	@%p10 bra 	$L__BB2_9;
	cvt.u64.u32 	%rd30, %r36;
	mad.lo.s64 	%rd31, %rd30, %rd3, %rd7;
	shl.b64 	%rd32, %rd31, 1;
	add.s64 	%rd33, %rd1, %rd32;
	ld.global.nc.u16 	%rs24, [%rd33];
	// begin inline asm
	{  cvt.f32.f16 %f48, %rs24;}

	// end inline asm
	add.s64 	%rd34, %rd4, %rd30;
	shl.b64 	%rd35, %rd34, 1;
	add.s64 	%rd36, %rd2, %rd35;
	ld.global.u16 	%rs25, [%rd36];
	// begin inline asm
	{  cvt.f32.f16 %f49, %rs25;}

	// end inline asm
	mul.f32 	%f56, %f48, %f49;
	sub.f32 	%f57, %f82, %f56;
	add.s32 	%r27, %r36, 1;
	cvt.u64.u32 	%rd37, %r27;
	mad.lo.s64 	%rd38, %rd37, %rd3, %rd7;
	shl.b64 	%rd39, %rd38, 1;
	add.s64 	%rd40, %rd1, %rd39;
	ld.global.nc.u16 	%rs26, [%rd40];
	// begin inline asm
	{  cvt.f32.f16 %f50, %rs26;}

	// end inline asm
	ld.global.u16 	%rs27, [%rd36+2];
	// begin inline asm
	{  cvt.f32.f16 %f51, %rs27;}

	// end inline asm
	mul.f32 	%f58, %f50, %f51;
	sub.f32 	%f59, %f57, %f58;
	add.s32 	%r28, %r36, 2;
	cvt.u64.u32 	%rd41, %r28;
	mad.lo.s64 	%rd42, %rd41, %rd3, %rd7;
	shl.b64 	%rd43, %rd42, 1;
	add.s64 	%rd44, %rd1, %rd43;
	ld.global.nc.u16 	%rs28, [%rd44];
	// begin inline asm
	{  cvt.f32.f16 %f52, %rs28;}

	// end inline asm
	ld.global.u16 	%rs29, [%rd36+4];
	// begin inline asm
	{  cvt.f32.f16 %f53, %rs29;}

	// end inline asm
	mul.f32 	%f60, %f52, %f53;
	sub.f32 	%f61, %f59, %f60;
	add.s32 	%r29, %r36, 3;
	cvt.u64.u32 	%rd45, %r29;
	mad.lo.s64 	%rd46, %rd45, %rd3, %rd7;
	shl.b64 	%rd47, %rd46, 1;
	add.s64 	%rd48, %rd1, %rd47;
	ld.global.nc.u16 	%rs30, [%rd48];
	// begin inline asm
	{  cvt.f32.f16 %f54, %rs30;}

	// end inline asm
	ld.global.u16 	%rs31, [%rd36+6];
	// begin inline asm
	{  cvt.f32.f16 %f55, %rs31;}

	// end inline asm
	mul.f32 	%f62, %f54, %f55;
	sub.f32 	%f82, %f61, %f62;
	add.s32 	%r36, %r36, 4;
$L__BB2_9:
	and.b32  	%r30, %r8, 3;
	setp.eq.s32 	%p11, %r30, 0;
	@%p11 bra 	$L__BB2_14;
	and.b16  	%rs32, %rs41, 3;
	setp.eq.s16 	%p12, %rs32, 1;
	@%p12 bra 	$L__BB2_12;
	cvt.u64.u32 	%rd49, %r36;
	mad.lo.s64 	%rd50, %rd49, %rd3, %rd7;
	shl.b64 	%rd51, %rd50, 1;
	add.s64 	%rd52, %rd1, %rd51;
	ld.global.nc.u16 	%rs33, [%rd52];
	// begin inline asm
	{  cvt.f32.f16 %f64, %rs33;}

	// end inline asm
	add.s64 	%rd53, %rd4, %rd49;
	shl.b64 	%rd54, %rd53, 1;
	add.s64 	%rd55, %rd2, %rd54;
	ld.global.u16 	%rs34, [%rd55];
	// begin inline asm
	{  cvt.f32.f16 %f65, %rs34;}

	// end inline asm
	mul.f32 	%f68, %f64, %f65;
	sub.f32 	%f69, %f82, %f68;
	add.s32 	%r31, %r36, 1;
	cvt.u64.u32 	%rd56, %r31;
	mad.lo.s64 	%rd57, %rd56, %rd3, %rd7;
	shl.b64 	%rd58, %rd57, 1;
	add.s64 	%rd59, %rd1, %rd58;
	ld.global.nc.u16 	%rs35, [%rd59];
	// begin inline asm
	{  cvt.f32.f16 %f66, %rs35;}

	// end inline asm
	ld.global.u16 	%rs36, [%rd55+2];
	// begin inline asm
	{  cvt.f32.f16 %f67, %rs36;}

	// end inline asm
	mul.f32 	%f70, %f66, %f67;
	sub.f32 	%f82, %f69, %f70;
	add.s32 	%r36, %r36, 2;
$L__BB2_12:
	and.b16  	%rs37, %rs41, 1;
	setp.eq.b16 	%p13, %rs37, 1;
	not.pred 	%p14, %p13;
	@%p14 bra 	$L__BB2_14;
	cvt.u64.u32 	%rd60, %r36;
	mad.lo.s64 	%rd61, %rd60, %rd3, %rd7;
	shl.b64 	%rd62, %rd61, 1;
	add.s64 	%rd63, %rd1, %rd62;
	ld.global.nc.u16 	%rs38, [%rd63];
	// begin inline asm
	{  cvt.f32.f16 %f71, %rs38;}

	// end inline asm
	add.s64 	%rd64, %rd4, %rd60;
	shl.b64 	%rd65, %rd64, 1;
	add.s64 	%rd66, %rd2, %rd65;
	ld.global.u16 	%rs39, [%rd66];
	// begin inline asm
	{  cvt.f32.f16 %f72, %rs39;}

	// end inline asm
	mul.f32 	%f73, %f71, %f72;
	sub.f32 	%f82, %f82, %f73;
$L__BB2_14:
	cvt.u32.u64 	%r32, %rd7;
	// begin inline asm
	{  cvt.rn.f16.f32 %rs40, %f82;}

	// end inline asm
	st.global.u16 	[%rd8], %rs40;
	add.s32 	%r33, %r32, 1;
	setp.ne.s32 	%p15, %r33, %r15;
	add.s16 	%rs42, %rs42, 1;
	add.s16 	%rs41, %rs41, 1;
	@%p15 bra 	$L__BB2_2;
$L__BB2_15:
	ret;

}


// ===== COMPILED SASS (sm_100) =====

	.target	sm_100

	.elftype	@"ET_EXEC"


//--------------------- .note.nv.tkinfo           --------------------------
	.section	.note.nv.tkinfo,"",@"SHT_NOTE"
	.sectionflags	@"SHF_NOTE_NV_TKINFO"
	.tkinfo
        /*0018*/ 	.word	0x00000002
        /*0030*/ 	.string	""
        /*0030*/ 	.string	"ptxas"
        /*0030*/ 	.string	"Cuda compilation tools, release 13.0, V13.0.88"
        /*0030*/ 	.string	"Build cuda_13.0.r13.0/compiler.36424714_0"
        /*0030*/ 	.string	"-arch sm_100 -m 64 "



//--------------------- .note.nv.cuinfo           --------------------------
	.section	.note.nv.cuinfo,"",@"SHT_NOTE"
	.sectionflags	@"SHF_NOTE_NV_CUINFO"
        /*0018*/ 	.short	0x0002
        /*001a*/ 	.short	0x0064
        /*001c*/ 	.short	0x0082
	.zero		2


//--------------------- .nv.info                  --------------------------
	.section	.nv.info,"",@"SHT_CUDA_INFO"
	.align	4


	//----- nvinfo : EIATTR_REGCOUNT
	.align		4
        /*0000*/ 	.byte	0x04, 0x2f
        /*0002*/ 	.short	(.L_1 - .L_0)
	.align		4
.L_0:
        /*0004*/ 	.word	index@(_Z41panel_pivot_prescale_and_swap_coop_kernelP6__halfiiiiiS0_PiiS1_)
        /*0008*/ 	.word	0x0000001c


	//----- nvinfo : EIATTR_FRAME_SIZE
	.align		4
.L_1:
        /*000c*/ 	.byte	0x04, 0x11
        /*000e*/ 	.short	(.L_3 - .L_2)
	.align		4
.L_2:
        /*0010*/ 	.word	index@(_Z41panel_pivot_prescale_and_swap_coop_kernelP6__halfiiiiiS0_PiiS1_)
        /*0014*/ 	.word	0x00000000


	//----- nvinfo : EIATTR_REGCOUNT
	.align		4
.L_3:
        /*0018*/ 	.byte	0x04, 0x2f
        /*001a*/ 	.short	(.L_5 - .L_4)
	.align		4
.L_4:
        /*001c*/ 	.word	index@(_Z32panel_update_kernel_range_scalarP6__halfiiiii)
        /*0020*/ 	.word	0x00000010


	//----- nvinfo : EIATTR_FRAME_SIZE
	.align		4
.L_5:
        /*0024*/ 	.byte	0x04, 0x11
        /*0026*/ 	.short	(.L_7 - .L_6)
	.align		4
.L_6:
        /*0028*/ 	.word	index@(_Z32panel_update_kernel_range_scalarP6__halfiiiii)
        /*002c*/ 	.word	0x00000000


	//----- nvinfo : EIATTR_REGCOUNT
	.align		4
.L_7:
        /*0030*/ 	.byte	0x04, 0x2f
        /*0032*/ 	.short	(.L_9 - .L_8)
	.align		4
.L_8:
        /*0034*/ 	.word	index@(_Z28trsm_unit_lower_small_kernelPK6__halfPS_iii)
        /*0038*/ 	.word	0x00000020


	//----- nvinfo : EIATTR_FRAME_SIZE
	.align		4
.L_9:
        /*003c*/ 	.byte	0x04, 0x11
        /*003e*/ 	.short	(.L_11 - .L_10)
	.align		4
.L_10:
        /*0040*/ 	.word	index@(_Z28trsm_unit_lower_small_kernelPK6__halfPS_iii)
        /*0044*/ 	.word	0x00000000


	//----- nvinfo : EIATTR_MIN_STACK_SIZE
	.align		4
.L_11:
        /*0048*/ 	.byte	0x04, 0x12
        /*004a*/ 	.short	(.L_13 - .L_12)
	.align		4
.L_12:
        /*004c*/ 	.word	index@(_Z28trsm_unit_lower_small_kernelPK6__halfPS_iii)
        /*0050*/ 	.word	0x00000000


	//----- nvinfo : EIATTR_MIN_STACK_SIZE
	.align		4
.L_13:
        /*0054*/ 	.byte	0x04, 0x12
        /*0056*/ 	.short	(.L_15 - .L_14)
	.align		4
.L_14:
        /*0058*/ 	.word	index@(_Z32panel_update_kernel_range_scalarP6__halfiiiii)
        /*005c*/ 	.word	0x00000000


	//----- nvinfo : EIATTR_MIN_STACK_SIZE
	.align		4
.L_15:
        /*0060*/ 	.byte	0x04, 0x12
        /*0062*/ 	.short	(.L_17 - .L_16)
	.align		4
.L_16:
        /*0064*/ 	.word	index@(_Z41panel_pivot_prescale_and_swap_coop_kernelP6__halfiiiiiS0_PiiS1_)
        /*0068*/ 	.word	0x00000000
.L_17:


//--------------------- .nv.compat                --------------------------
	.section	.nv.compat,"",@"SHT_CUDA_COMPAT_INFO"
	.align	4
        /*0000*/ 	.byte	0x02, 0x09, 0x00, 0x00, 0x02, 0x02, 0x01, 0x00, 0x02, 0x05, 0x05, 0x00, 0x03, 0x07, 0x01, 0x01
        /*0010*/ 	.byte	0x02, 0x03, 0x00, 0x00, 0x02, 0x06, 0x01, 0x00, 0x04, 0x0b, 0x08, 0x00, 0x09, 0x00, 0x00, 0x00
        /*0020*/ 	.byte	0x00, 0x00, 0x00, 0x00


//--------------------- .nv.info._Z28trsm_unit_lower_small_kernelPK6__halfPS_iii --------------------------
	.section	.nv.info._Z28trsm_unit_lower_small_kernelPK6__halfPS_iii,"",@"SHT_CUDA_INFO"
	.sectionflags	@""
	.align	4


	//----- nvinfo : EIATTR_CUDA_API_VERSION
	.align		4
        /*0000*/ 	.byte	0x04, 0x37
        /*0002*/ 	.short	(.L_19 - .L_18)
.L_18:
        /*0004*/ 	.word	0x00000082


	//----- nvinfo : EIATTR_KPARAM_INFO
	.align		4
.L_19:
        /*0008*/ 	.byte	0x04, 0x17
        /*000a*/ 	.short	(.L_21 - .L_20)
.L_20:
        /*000c*/ 	.word	0x00000000
        /*0010*/ 	.short	0x0004
        /*0012*/ 	.short	0x0018
        /*0014*/ 	.byte	0x00, 0xf0, 0x11, 0x00


	//----- nvinfo : EIATTR_KPARAM_INFO
	.align		4
.L_21:
        /*0018*/ 	.byte	0x04, 0x17
        /*001a*/ 	.short	(.L_23 - .L_22)
.L_22:
        /*001c*/ 	.word	0x00000000
        /*0020*/ 	.short	0x0003
        /*0022*/ 	.short	0x0014
        /*0024*/ 	.byte	0x00, 0xf0, 0x11, 0x00


	//----- nvinfo : EIATTR_KPARAM_INFO
	.align		4
.L_23:
        /*0028*/ 	.byte	0x04, 0x17
        /*002a*/ 	.short	(.L_25 - .L_24)
.L_24:
        /*002c*/ 	.word	0x00000000
        /*0030*/ 	.short	0x0002
        /*0032*/ 	.short	0x0010
        /*0034*/ 	.byte	0x00, 0xf0, 0x11, 0x00


	//----- nvinfo : EIATTR_KPARAM_INFO
	.align		4
.L_25:
        /*0038*/ 	.byte	0x04, 0x17
        /*003a*/ 	.short	(.L_27 - .L_26)
.L_26:
        /*003c*/ 	.word	0x00000000
        /*0040*/ 	.short	0x0001
        /*0042*/ 	.short	0x0008
        /*0044*/ 	.byte	0x00, 0xf5, 0x21, 0x00


	//----- nvinfo : EIATTR_KPARAM_INFO
	.align		4
.L_27:
        /*0048*/ 	.byte	0x04, 0x17
        /*004a*/ 	.short	(.L_29 - .L_28)
.L_28:
        /*004c*/ 	.word	0x00000000
        /*0050*/ 	.short	0x0000
        /*0052*/ 	.short	0x0000
        /*0054*/ 	.byte	0x00, 0xf5, 0x21, 0x00


	//----- nvinfo : EIATTR_SPARSE_MMA_MASK
	.align		4
.L_29:
        /*0058*/ 	.byte	0x03, 0x50
        /*005a*/ 	.short	0x0000


	//----- nvinfo : EIATTR_MAXREG_COUNT
	.align		4
        /*005c*/ 	.byte	0x03, 0x1b
        /*005e*/ 	.short	0x00ff


	//----- nvinfo : EIATTR_MERCURY_ISA_VERSION
	.align		4
        /*0060*/ 	.byte	0x03, 0x5f
        /*0062*/ 	.short	0x0101


	//----- nvinfo : EIATTR_VRC_CTA_INIT_COUNT
	.align		4
        /*0064*/ 	.byte	0x02, 0x4a
	.zero		1
	.zero		1


	//----- nvinfo : EIATTR_EXIT_INSTR_OFFSETS
	.align		4
        /*0068*/ 	.byte	0x04, 0x1c
        /*006a*/ 	.short	(.L_31 - .L_30)


	//   ....[0]....
.L_30:
        /*006c*/ 	.word	0x00000080


	//   ....[1]....
        /*0070*/ 	.word	0x00000dd0


	//----- nvinfo : EIATTR_CBANK_PARAM_SIZE
	.align		4
.L_31:
        /*0074*/ 	.byte	0x03, 0x19
        /*0076*/ 	.short	0x001c


	//----- nvinfo : EIATTR_PARAM_CBANK
	.align		4
        /*0078*/ 	.byte	0x04, 0x0a
        /*007a*/ 	.short	(.L_33 - .L_32)
	.align		4
.L_32:
        /*007c*/ 	.word	index@(.nv.constant0._Z28trsm_unit_lower_small_kernelPK6__halfPS_iii)
        /*0080*/ 	.short	0x0380
        /*0082*/ 	.short	0x001c


	//----- nvinfo : EIATTR_SW_WAR
	.align		4
.L_33:
        /*0084*/ 	.byte	0x04, 0x36
        /*0086*/ 	.short	(.L_35 - .L_34)
.L_34:
        /*0088*/ 	.word	0x00000008
.L_35:


//--------------------- .nv.info._Z32panel_update_kernel_range_scalarP6__halfiiiii --------------------------
	.section	.nv.info._Z32panel_update_kernel_range_scalarP6__halfiiiii,"",@"SHT_CUDA_INFO"
	.sectionflags	@""
	.align	4


	//----- nvinfo : EIATTR_CUDA_API_VERSION
	.align		4
        /*0000*/ 	.byte	0x04, 0x37
        /*0002*/ 	.short	(.L_37 - .L_36)
.L_36:
        /*0004*/ 	.word	0x00000082


	//----- nvinfo : EIATTR_KPARAM_INFO
	.align		4
.L_37:
        /*0008*/ 	.byte	0x04, 0x17
        /*000a*/ 	.short	(.L_39 - .L_38)
.L_38:
        /*000c*/ 	.word	0x00000000
        /*0010*/ 	.short	0x0005
        /*0012*/ 	.short	0x0018
        /*0014*/ 	.byte	0x00, 0xf0, 0x11, 0x00


	//----- nvinfo : EIATTR_KPARAM_INFO
	.align		4
.L_39:
        /*0018*/ 	.byte	0x04, 0x17
        /*001a*/ 	.short	(.L_41 - .L_40)
.L_40:
        /*001c*/ 	.word	0x00000000
        /*0020*/ 	.short	0x0004
        /*0022*/ 	.short	0x0014
        /*0024*/ 	.byte	0x00, 0xf0, 0x11, 0x00


	//----- nvinfo : EIATTR_KPARAM_INFO
	.align		4
.L_41:
        /*0028*/ 	.byte	0x04, 0x17
        /*002a*/ 	.short	(.L_43 - .L_42)
.L_42:
        /*002c*/ 	.word	0x00000000
        /*0030*/ 	.short	0x0003
        /*0032*/ 	.short	0x0010
        /*0034*/ 	.byte	0x00, 0xf0, 0x11, 0x00


	//----- nvinfo : EIATTR_KPARAM_INFO
	.align		4
.L_43:
        /*0038*/ 	.byte	0x04, 0x17
        /*003a*/ 	.short	(.L_45 - .L_44)
.L_44:
        /*003c*/ 	.word	0x00000000
        /*0040*/ 	.short	0x0002
        /*0042*/ 	.short	0x000c
        /*0044*/ 	.byte	0x00, 0xf0, 0x11, 0x00


	//----- nvinfo : EIATTR_KPARAM_INFO
	.align		4
.L_45:
        /*0048*/ 	.byte	0x04, 0x17
        /*004a*/ 	.short	(.L_47 - .L_46)
.L_46:
        /*004c*/ 	.word	0x00000000
        /*0050*/ 	.short	0x0001
        /*0052*/ 	.short	0x0008
        /*0054*/ 	.byte	0x00, 0xf0, 0x11, 0x00


	//----- nvinfo : EIATTR_KPARAM_INFO
	.align		4
.L_47:
        /*0058*/ 	.byte	0x04, 0x17
        /*005a*/ 	.short	(.L_49 - .L_48)
.L_48:
        /*005c*/ 	.word	0x00000000
        /*0060*/ 	.short	0x0000
        /*0062*/ 	.short	0x0000
        /*0064*/ 	.byte	0x00, 0xf5, 0x21, 0x00


	//----- nvinfo : EIATTR_SPARSE_MMA_MASK
	.align		4
.L_49:
        /*0068*/ 	.byte	0x03, 0x50
        /*006a*/ 	.short	0x0000


	//----- nvinfo : EIATTR_MAXREG_COUNT
	.align		4
        /*006c*/ 	.byte	0x03, 0x1b
        /*006e*/ 	.short	0x00ff


	//----- nvinfo : EIATTR_MERCURY_ISA_VERSION
	.align		4
        /*0070*/ 	.byte	0x03, 0x5f
        /*0072*/ 	.short	0x0101


	//----- nvinfo : EIATTR_VRC_CTA_INIT_COUNT
	.align		4
        /*0074*/ 	.byte	0x02, 0x4a
	.zero		1
	.zero		1


	//----- nvinfo : EIATTR_EXIT_INSTR_OFFSETS
	.align		4
        /*0078*/ 	.byte	0x04, 0x1c
        /*007a*/ 	.short	(.L_51 - .L_50)


	//   ....[0]....
.L_50:
        /*007c*/ 	.word	0x00000060


	//   ....[1]....
        /*0080*/ 	.word	0x000000c0


	//   ....[2]....
        /*0084*/ 	.word	0x00000120


	//   ....[3]....
        /*0088*/ 	.word	0x00000280


	//----- nvinfo : EIATTR_CBANK_PARAM_SIZE
	.align		4
.L_51:
        /*008c*/ 	.byte	0x03, 0x19
        /*008e*/ 	.short	0x001c


	//----- nvinfo : EIATTR_PARAM_CBANK
	.align		4
        /*0090*/ 	.byte	0x04, 0x0a
        /*0092*/ 	.short	(.L_53 - .L_52)
	.align		4
.L_52:
        /*0094*/ 	.word	index@(.nv.constant0._Z32panel_update_kernel_range_scalarP6__halfiiiii)
        /*0098*/ 	.short	0x0380
        /*009a*/ 	.short	0x001c


	//----- nvinfo : EIATTR_SW_WAR
	.align		4
.L_53:
        /*009c*/ 	.byte	0x04, 0x36
        /*009e*/ 	.short	(.L_55 - .L_54)
.L_54:
        /*00a0*/ 	.word	0x00000008
.L_55:


//--------------------- .nv.info._Z41panel_pivot_prescale_and_swap_coop_kernelP6__halfiiiiiS0_PiiS1_ --------------------------
	.section	.nv.info._Z41panel_pivot_prescale_and_swap_coop_kernelP6__halfiiiiiS0_PiiS1_,"",@"SHT_CUDA_INFO"
	.sectionflags	@""
	.align	4


	//----- nvinfo : EIATTR_CUDA_API_VERSION
	.align		4
        /*0000*/ 	.byte	0x04, 0x37
        /*0002*/ 	.short	(.L_57 - .L_56)
.L_56:
        /*0004*/ 	.word	0x00000082


	//----- nvinfo : EIATTR_KPARAM_INFO
	.align		4
.L_57:
        /*0008*/ 	.byte	0x04, 0x17
        /*000a*/ 	.short	(.L_59 - .L_58)
.L_58:
        /*000c*/ 	.word	0x00000000
        /*0010*/ 	.short	0x0009
        /*0012*/ 	.short	0x0038
        /*0014*/ 	.byte	0x00, 0xf5, 0x21, 0x00


	//----- nvinfo : EIATTR_KPARAM_INFO
	.align		4
.L_59:
        /*0018*/ 	.byte	0x04, 0x17
        /*001a*/ 	.short	(.L_61 - .L_60)
.L_60:
        /*001c*/ 	.word	0x00000000
        /*0020*/ 	.short	0x0008
        /*0022*/ 	.short	0x0030
        /*0024*/ 	.byte	0x00, 0xf0, 0x11, 0x00


	//----- nvinfo : EIATTR_KPARAM_INFO
	.align		4
.L_61:
        /*0028*/ 	.byte	0x04, 0x17
        /*002a*/ 	.short	(.L_63 - .L_62)
.L_62:
        /*002c*/ 	.word	0x00000000
        /*0030*/ 	.short	0x0007
        /*0032*/ 	.short	0x0028
        /*0034*/ 	.byte	0x00, 0xf5, 0x21, 0x00


	//----- nvinfo : EIATTR_KPARAM_INFO
	.align		4
.L_63:
        /*0038*/ 	.byte	0x04, 0x17
        /*003a*/ 	.short	(.L_65 - .L_64)
.L_64:
        /*003c*/ 	.word	0x00000000
        /*0040*/ 	.short	0x0006
        /*0042*/ 	.short	0x0020
        /*0044*/ 	.byte	0x00, 0xf5, 0x21, 0x00


	//----- nvinfo : EIATTR_KPARAM_INFO
	.align		4
.L_65:
        /*0048*/ 	.byte	0x04, 0x17
        /*004a*/ 	.short	(.L_67 - .L_66)
.L_66:
        /*004c*/ 	.word	0x00000000
        /*0050*/ 	.short	0x0005
        /*0052*/ 	.short	0x0018
        /*0054*/ 	.byte	0x00, 0xf0, 0x11, 0x00


	//----- nvinfo : EIATTR_KPARAM_INFO
	.align		4
.L_67:
        /*0058*/ 	.byte	0x04, 0x17
        /*005a*/ 	.short	(.L_69 - .L_68)
.L_68:
        /*005c*/ 	.word	0x00000000
        /*0060*/ 	.short	0x0004
        /*0062*/ 	.short	0x0014
        /*0064*/ 	.byte	0x00, 0xf0, 0x11, 0x00


	//----- nvinfo : EIATTR_KPARAM_INFO
	.align		4
.L_69:
        /*0068*/ 	.byte	0x04, 0x17
        /*006a*/ 	.short	(.L_71 - .L_70)
.L_70:
        /*006c*/ 	.word	0x00000000
        /*0070*/ 	.short	0x0003
        /*0072*/ 	.short	0x0010
        /*0074*/ 	.byte	0x00, 0xf0, 0x11, 0x00


	//----- nvinfo : EIATTR_KPARAM_INFO
	.align		4
.L_71:
        /*0078*/ 	.byte	0x04, 0x17
        /*007a*/ 	.short	(.L_73 - .L_72)
.L_72:
        /*007c*/ 	.word	0x00000000
        /*0080*/ 	.short	0x0002
        /*0082*/ 	.short	0x000c
        /*0084*/ 	.byte	0x00, 0xf0, 0x11, 0x00


	//----- nvinfo : EIATTR_KPARAM_INFO
	.align		4
.L_73:
        /*0088*/ 	.byte	0x04, 0x17
        /*008a*/ 	.short	(.L_75 - .L_74)
.L_74:
        /*008c*/ 	.word	0x00000000
        /*0090*/ 	.short	0x0001
        /*0092*/ 	.short	0x0008
        /*0094*/ 	.byte	0x00, 0xf0, 0x11, 0x00


	//----- nvinfo : EIATTR_KPARAM_INFO
	.align		4
.L_75:
        /*0098*/ 	.byte	0x04, 0x17
        /*009a*/ 	.short	(.L_77 - .L_76)
.L_76:
        /*009c*/ 	.word	0x00000000
        /*00a0*/ 	.short	0x0000
        /*00a2*/ 	.short	0x0000
        /*00a4*/ 	.byte	0x00, 0xf5, 0x21, 0x00


	//----- nvinfo : EIATTR_SPARSE_MMA_MASK
	.align		4
.L_77:
        /*00a8*/ 	.byte	0x03, 0x50
        /*00aa*/ 	.short	0x0000


	//----- nvinfo : EIATTR_MAXREG_COUNT
	.align		4
        /*00ac*/ 	.byte	0x03, 0x1b
        /*00ae*/ 	.short	0x00ff


	//----- nvinfo : EIATTR_NUM_BARRIERS
	.align		4
        /*00b0*/ 	.byte	0x02, 0x4c
        /*00b2*/ 	.byte	0x01
	.zero		1


	//----- nvinfo : EIATTR_MERCURY_ISA_VERSION
	.align		4
        /*00b4*/ 	.byte	0x03, 0x5f
        /*00b6*/ 	.short	0x0101


	//----- nvinfo : EIATTR_INT_WARP_WIDE_INSTR_OFFSETS
	.align		4
        /*00b8*/ 	.byte	0x04, 0x31
        /*00ba*/ 	.short	(.L_79 - .L_78)


	//   ....[0]....
.L_78:
        /*00bc*/ 	.word	0x00000f90


	//   ....[1]....
        /*00c0*/ 	.word	0x000010c0


	//   ....[2]....
        /*00c4*/ 	.word	0x00001630


	//   ....[3]....
        /*00c8*/ 	.word	0x00001760


	//   ....[4]....
        /*00cc*/ 	.word	0x00001e30


	//   ....[5]....
        /*00d0*/ 	.word	0x00001f60


	//----- nvinfo : EIATTR_COOP_GROUP_MASK_REGIDS
	.align		4
.L_79:
        /*00d4*/ 	.byte	0x04, 0x29
        /*00d6*/ 	.short	(.L_81 - .L_80)


	//   ....[0]....
.L_80:
        /*00d8*/ 	.word	0xffffffff


	//   ....[1]....
        /*00dc*/ 	.word	0xffffffff


	//   ....[2]....
        /*00e0*/ 	.word	0xffffffff


	//   ....[3]....
        /*00e4*/ 	.word	0xffffffff


	//   ....[4]....
        /*00e8*/ 	.word	0xffffffff


	//   ....[5]....
        /*00ec*/ 	.word	0xffffffff


	//   ....[6]....
        /*00f0*/ 	.word	0xffffffff


	//   ....[7]....
        /*00f4*/ 	.word	0xffffffff


	//   ....[8]....
        /*00f8*/ 	.word	0xffffffff


	//   ....[9]....
        /*00fc*/ 	.word	0xffffffff


	//   ....[10]....
        /*0100*/ 	.word	0xffffffff


	//   ....[11]....
        /*0104*/ 	.word	0xffffffff


	//   ....[12]....
        /*0108*/ 	.word	0xffffffff


	//   ....[13]....
        /*010c*/ 	.word	0xffffffff


	//   ....[14]....
        /*0110*/ 	.word	0xffffffff


	//   ....[15]....
        /*0114*/ 	.word	0xffffffff


	//   ....[16]....
        /*0118*/ 	.word	0xffffffff


	//   ....[17]....
        /*011c*/ 	.word	0xffffffff


	//   ....[18]....
        /*0120*/ 	.word	0xffffffff


	//   ....[19]....
        /*0124*/ 	.word	0xffffffff


	//   ....[20]....
        /*0128*/ 	.word	0xffffffff


	//   ....[21]....
        /*012c*/ 	.word	0xffffffff


	//   ....[22]....
        /*0130*/ 	.word	0xffffffff


	//   ....[23]....
        /*0134*/ 	.word	0xffffffff


	//   ....[24]....
        /*0138*/ 	.word	0xffffffff


	//   ....[25]....
        /*013c*/ 	.word	0xffffffff


	//   ....[26]....
        /*0140*/ 	.word	0x0500000a


	//   ....[27]....
        /*0144*/ 	.word	0x0500000a


	//   ....[28]....
        /*0148*/ 	.word	0x0500000a


	//   ....[29]....
        /*014c*/ 	.word	0x0500000a


	//   ....[30]....
        /*0150*/ 	.word	0x0500000a


	//   ....[31]....
        /*0154*/ 	.word	0x0500000a


	//   ....[32]....
        /*0158*/ 	.word	0x0500000a


	//   ....[33]....
        /*015c*/ 	.word	0x0500000a


	//   ....[34]....
        /*0160*/ 	.word	0x0500000a


	//   ....[35]....
        /*0164*/ 	.word	0x0500000a


	//   ....[36]....
        /*0168*/ 	.word	0x0500000a


	//   ....[37]....
        /*016c*/ 	.word	0x0500000a


	//   ....[38]....
        /*0170*/ 	.word	0x0500000a


	//   ....[39]....
        /*0174*/ 	.word	0x0500000a


	//   ....[40]....
        /*0178*/ 	.word	0x0500000a


	//   ....[41]....
        /*017c*/ 	.word	0x0500000a


	//----- nvinfo : EIATTR_COOP_GROUP_INSTR_OFFSETS
	.align		4
.L_81:
        /*0180*/ 	.byte	0x04, 0x28
        /*0182*/ 	.short	(.L_83 - .L_82)


	//   ....[0]....
.L_82:
        /*0184*/ 	.word	0x00000820


	//   ....[1]....
        /*0188*/ 	.word	0x00000860


	//   ....[2]....
        /*018c*/ 	.word	0x000008d0


	//   ....[3]....
        /*0190*/ 	.word	0x000008e0


	//   ....[4]....
        /*0194*/ 	.word	0x00000930


	//   ....[5]....
        /*0198*/ 	.word	0x00000940


	//   ....[6]....
        /*019c*/ 	.word	0x000009a0


	//   ....[7]....
        /*01a0*/ 	.word	0x000009b0


	//   ....[8]....
        /*01a4*/ 	.word	0x00000a10


	//   ....[9]....
        /*01a8*/ 	.word	0x00000a20


	//   ....[10]....
        /*01ac*/ 	.word	0x00000ba0


	//   ....[11]....
        /*01b0*/ 	.word	0x00000be0


	//   ....[12]....
        /*01b4*/ 	.word	0x00000c00


	//   ....[13]....
        /*01b8*/ 	.word	0x00000c40


	//   ....[14]....
        /*01bc*/ 	.word	0x00000c60


	//   ....[15]....
        /*01c0*/ 	.word	0x00000c80


	//   ....[16]....
        /*01c4*/ 	.word	0x00000cc0


	//   ....[17]....
        /*01c8*/ 	.word	0x00000ce0


	//   ....[18]....
        /*01cc*/ 	.word	0x00000d40


	//   ....[19]....
        /*01d0*/ 	.word	0x00000d50


	//   ....[20]....
        /*01d4*/ 	.word	0x00000ed0


	//   ....[21]....
        /*01d8*/ 	.word	0x00001170


	//   ....[22]....
        /*01dc*/ 	.word	0x000015b0


	//   ....[23]....
        /*01e0*/ 	.word	0x00001810


	//   ....[24]....
        /*01e4*/ 	.word	0x00001db0


	//   ....[25]....
        /*01e8*/ 	.word	0x00002010


	//   ....[26]....
        /*01ec*/ 	.word	0x00002200


	//   ....[27]....
        /*01f0*/ 	.word	0x00002250


	//   ....[28]....
        /*01f4*/ 	.word	0x000022e0


	//   ....[29]....
        /*01f8*/ 	.word	0x00002340


	//   ....[30]....
        /*01fc*/ 	.word	0x000023d0


	//   ....[31]....
        /*0200*/ 	.word	0x00002430


	//   ....[32]....
        /*0204*/ 	.word	0x000024c0


	//   ....[33]....
        /*0208*/ 	.word	0x00002520


	//   ....[34]....
        /*020c*/ 	.word	0x000025b0


	//   ....[35]....
        /*0210*/ 	.word	0x00002610


	//   ....[36]....
        /*0214*/ 	.word	0x000026b0


	//   ....[37]....
        /*0218*/ 	.word	0x00002770


	//   ....[38]....
        /*021c*/ 	.word	0x00002830


	//   ....[39]....
        /*0220*/ 	.word	0x000028f0


	//   ....[40]....
        /*0224*/ 	.word	0x000029b0


	//   ....[41]....
        /*0228*/ 	.word	0x00002a70


	//----- nvinfo : EIATTR_VRC_CTA_INIT_COUNT
	.align		4
.L_83:
        /*022c*/ 	.byte	0x02, 0x4a
	.zero		1
	.zero		1


	//----- nvinfo : EIATTR_EXIT_INSTR_OFFSETS
	.align		4
        /*0230*/ 	.byte	0x04, 0x1c
        /*0232*/ 	.short	(.L_85 - .L_84)


	//   ....[0]....
.L_84:
        /*0234*/ 	.word	0x00000060


	//   ....[1]....
        /*0238*/ 	.word	0x00001930


	//   ....[2]....
        /*023c*/ 	.word	0x00002040


	//   ....[3]....
        /*0240*/ 	.word	0x00002070


	//   ....[4]....
        /*0244*/ 	.word	0x000021a0


	//----- nvinfo : EIATTR_CRS_STACK_SIZE
	.align		4
.L_85:
        /*0248*/ 	.byte	0x04, 0x1e
        /*024a*/ 	.short	(.L_87 - .L_86)
.L_86:
        /*024c*/ 	.word	0x00000000


	//----- nvinfo : EIATTR_CBANK_PARAM_SIZE
	.align		4
.L_87:
        /*0250*/ 	.byte	0x03, 0x19
        /*0252*/ 	.short	0x0040


	//----- nvinfo : EIATTR_PARAM_CBANK
	.align		4
        /*0254*/ 	.byte	0x04, 0x0a
        /*0256*/ 	.short	(.L_89 - .L_88)
	.align		4
.L_88:
        /*0258*/ 	.word	index@(.nv.constant0._Z41panel_pivot_prescale_and_swap_coop_kernelP6__halfiiiiiS0_PiiS1_)
        /*025c*/ 	.short	0x0380
        /*025e*/ 	.short	0x0040


	//----- nvinfo : EIATTR_SW_WAR
	.align		4
.L_89:
        /*0260*/ 	.byte	0x04, 0x36
        /*0262*/ 	.short	(.L_91 - .L_90)
.L_90:
        /*0264*/ 	.word	0x00000008
.L_91:


//--------------------- .nv.callgraph             --------------------------
	.section	.nv.callgraph,"",@"SHT_CUDA_CALLGRAPH"
	.align	4
	.sectionentsize	8
	.align		4
        /*0000*/ 	.word	0x00000000
	.align		4
        /*0004*/ 	.word	0xffffffff
	.align		4
        /*0008*/ 	.word	0x00000000
	.align		4
        /*000c*/ 	.word	0xfffffffe
	.align		4
        /*0010*/ 	.word	0x00000000
	.align		4
        /*0014*/ 	.word	0xfffffffd
	.align		4
        /*0018*/ 	.word	0x00000000
	.align		4
        /*001c*/ 	.word	0xfffffffc


//--------------------- .text._Z28trsm_unit_lower_small_kernelPK6__halfPS_iii --------------------------
	.section	.text._Z28trsm_unit_lower_small_kernelPK6__halfPS_iii,"ax",@progbits
	.align	128
        .global         _Z28trsm_unit_lower_small_kernelPK6__halfPS_iii
        .type           _Z28trsm_unit_lower_small_kernelPK6__halfPS_iii,@function
        .size           _Z28trsm_unit_lower_small_kernelPK6__halfPS_iii,(.L_x_84 - _Z28trsm_unit_lower_small_kernelPK6__halfPS_iii)
        .other          _Z28trsm_unit_lower_small_kernelPK6__halfPS_iii,@"STO_CUDA_ENTRY STV_DEFAULT"
_Z28trsm_unit_lower_small_kernelPK6__halfPS_iii:
.text._Z28trsm_unit_lower_small_kernelPK6__halfPS_iii:
[----:B------:R-:W-:Y:S01]  /*0000*/  LDC R1, c[0x0][0x37c] ;  /* 0x0000df00ff017b82 */ /* 0x000fe20000000800 */
[----:B------:R-:W0:Y:S07]  /*0010*/  S2R R0, SR_TID.X ;  /* 0x0000000000007919 */ /* 0x000e2e0000002100 */
[----:B------:R-:W1:Y:S08]  /*0020*/  S2UR UR4, SR_CTAID.X ;  /* 0x00000000000479c3 */ /* 0x000e700000002500 */
[----:B------:R-:W1:Y:S08]  /*0030*/  LDC R2, c[0x0][0x398] ;  /* 0x0000e600ff027b82 */ /* 0x000e700000000800 */
[----:B------:R-:W2:Y:S01]  /*0040*/  LDC R3, c[0x0][0x394] ;  /* 0x0000e500ff037b82 */ /* 0x000ea20000000800 */
[----:B-1----:R-:W-:-:S04]  /*0050*/  ISETP.LE.AND P0, PT, R2, UR4, PT ;  /* 0x0000000402007c0c */ /* 0x002fc8000bf03270 */
[----:B0-----:R-:W-:-:S04]  /*0060*/  ISETP.NE.OR P0, PT, R0, RZ, P0 ;  /* 0x000000ff0000720c */ /* 0x001fc80000705670 */
[----:B--2---:R-:W-:-:S13]  /*0070*/  ISETP.LT.OR P0, PT, R3, 0x1, P0 ;  /* 0x000000010300780c */ /* 0x004fda0000701670 */
[----:B------:R-:W-:Y:S05]  /*0080*/  @P0 EXIT ;  /* 0x000000000000094d */ /* 0x000fea0003800000 */
[----:B------:R-:W0:Y:S01]  /*0090*/  LDC R10, c[0x0][0x390] ;  /* 0x0000e400ff0a7b82 */ /* 0x000e220000000800 */
[----:B------:R-:W-:-:S07]  /*00a0*/  IMAD.MOV.U32 R4, RZ, RZ, RZ ;  /* 0x000000ffff047224 */ /* 0x000fce00078e00ff */
[----:B------:R-:W1:Y:S01]  /*00b0*/  LDC.64 R6, c[0x0][0x388] ;  /* 0x0000e200ff067b82 */ /* 0x000e620000000a00 */
[----:B0-----:R-:W-:Y:S01]  /*00c0*/  SHF.R.S32.HI R0, RZ, 0x1f, R10 ;  /* 0x0000001fff007819 */ /* 0x001fe2000001140a */
[----:B------:R-:W-:-:S04]  /*00d0*/  IMAD.WIDE.U32 R10, R10, UR4, RZ ;  /* 0x000000040a0a7c25 */ /* 0x000fc8000f8e00ff */
[----:B------:R-:W-:Y:S01]  /*00e0*/  IMAD R5, R0, UR4, RZ ;  /* 0x0000000400057c24 */ /* 0x000fe2000f8e02ff */
[----:B------:R-:W0:Y:S01]  /*00f0*/  LDCU.64 UR4, c[0x0][0x358] ;  /* 0x00006b00ff0477ac */ /* 0x000e220008000a00 */
[----:B-1----:R-:W-:-:S03]  /*0100*/  LEA R3, P0, R10, R6, 0x1 ;  /* 0x000000060a037211 */ /* 0x002fc600078008ff */
[----:B------:R-:W-:Y:S02]  /*0110*/  IADD3 R2, PT, PT, R11, R5, RZ ;  /* 0x000000050b027210 */ /* 0x000fe40007ffe0ff */
[----:B------:R-:W-:Y:S02]  /*0120*/  IADD3 R3, P1, PT, R3, 0x8, RZ ;  /* 0x0000000803037810 */ /* 0x000fe40007f3e0ff */
[----:B------:R-:W-:Y:S02]  /*0130*/  LEA.HI.X R7, R10, R7, R2, 0x1, P0 ;  /* 0x000000070a077211 */ /* 0x000fe400000f0c02 */
[----:B------:R-:W-:Y:S02]  /*0140*/  PRMT R5, RZ, 0x7610, R5 ;  /* 0x00007610ff057816 */ /* 0x000fe40000000005 */
[----:B------:R-:W-:Y:S02]  /*0150*/  PRMT R6, RZ, 0x7610, R6 ;  /* 0x00007610ff067816 */ /* 0x000fe40000000006 */
[----:B------:R-:W-:-:S07]  /*0160*/  IADD3.X R7, PT, PT, RZ, R7, RZ, P1, !PT ;  /* 0x00000007ff077210 */ /* 0x000fce0000ffe4ff */
.L_x_5:
[----:B------:R-:W1:Y:S01]  /*0170*/  LDC.64 R12, c[0x0][0x388] ;  /* 0x0000e200ff0c7b82 */ /* 0x000e620000000a00 */
[----:B------:R-:W-:-:S05]  /*0180*/  IADD3 R8, P0, PT, R4, R10, RZ ;  /* 0x0000000a04087210 */ /* 0x000fca0007f1e0ff */
[----:B------:R-:W-:Y:S01]  /*0190*/  IMAD.X R9, RZ, RZ, R2, P0 ;  /* 0x000000ffff097224 */ /* 0x000fe200000e0602 */
[----:B-1----:R-:W-:-:S04]  /*01a0*/  LEA R14, P0, R8, R12, 0x1 ;  /* 0x0000000c080e7211 */ /* 0x002fc800078008ff */
[----:B------:R-:W-:-:S05]  /*01b0*/  LEA.HI.X R15, R8, R13, R9, 0x1, P0 ;  /* 0x0000000d080f7211 */ /* 0x000fca00000f0c09 */
[----:B0-----:R-:W2:Y:S01]  /*01c0*/  LDG.E.U16 R20, desc[UR4][R14.64] ;  /* 0x000000040e147981 */ /* 0x001ea2000c1e1500 */
[----:B------:R-:W-:Y:S01]  /*01d0*/  ISETP.NE.AND P0, PT, R4, RZ, PT ;  /* 0x000000ff0400720c */ /* 0x000fe20003f05270 */
[----:B--2---:R-:W-:-:S12]  /*01e0*/  HADD2.F32 R20, -RZ, R20.H0_H0 ;  /* 0x20000014ff147230 */ /* 0x004fd80000004100 */
[----:B------:R-:W-:Y:S05]  /*01f0*/  @!P0 BRA `(.L_x_0) ;  /* 0x0000000800d48947 */ /* 0x000fea0003800000 */
[C---:B------:R-:W-:Y:S01]  /*0200*/  ISETP.GE.U32.AND P1, PT, R4.reuse, 0x8, PT ;  /* 0x000000080400780c */ /* 0x040fe20003f26070 */
[----:B------:R-:W-:Y:S01]  /*0210*/  HFMA2 R9, -RZ, RZ, 0, 0 ;  /* 0x00000000ff097431 */ /* 0x000fe200000001ff */
[----:B------:R-:W-:-:S11]  /*0220*/  LOP3.LUT P0, RZ, R4, 0x7, RZ, 0xc0, !PT ;  /* 0x0000000704ff7812 */ /* 0x000fd6000780c0ff */
[----:B------:R-:W-:Y:S05]  /*0230*/  @!P1 BRA `(.L_x_1) ;  /* 0x00000004001c9947 */ /* 0x000fea0003800000 */
[----:B------:R-:W0:Y:S01]  /*0240*/  LDC.64 R8, c[0x0][0x380] ;  /* 0x0000e000ff087b82 */ /* 0x000e220000000a00 */
[----:B------:R-:W-:Y:S01]  /*0250*/  LOP3.LUT R26, R4, 0xfffffff8, RZ, 0xc0, !PT ;  /* 0xfffffff8041a7812 */ /* 0x000fe200078ec0ff */
[----:B------:R-:W-:Y:S01]  /*0260*/  IMAD.MOV.U32 R18, RZ, RZ, R3 ;  /* 0x000000ffff127224 */ /* 0x000fe200078e0003 */
[----:B------:R-:W-:-:S03]  /*0270*/  MOV R19, R7 ;  /* 0x0000000700137202 */ /* 0x000fc60000000f00 */
[----:B------:R-:W-:Y:S02]  /*0280*/  IMAD.MOV R26, RZ, RZ, -R26 ;  /* 0x000000ffff1a7224 */ /* 0x000fe400078e0a1a */
[----:B------:R-:W1:Y:S01]  /*0290*/  LDC R27, c[0x0][0x390] ;  /* 0x0000e400ff1b7b82 */ /* 0x000e620000000800 */
[----:B0-----:R-:W-:-:S04]  /*02a0*/  LEA R16, P1, R4, R8, 0x1 ;  /* 0x0000000804107211 */ /* 0x001fc800078208ff */
[C---:B------:R-:W-:Y:S02]  /*02b0*/  LEA.HI.X R17, R4.reuse, R9, RZ, 0x1, P1 ;  /* 0x0000000904117211 */ /* 0x040fe400008f0cff */
[----:B------:R-:W-:Y:S02]  /*02c0*/  LOP3.LUT R9, R4, 0x7ffffff8, RZ, 0xc0, !PT ;  /* 0x7ffffff804097812 */ /* 0x000fe400078ec0ff */
[C---:B-1----:R-:W-:Y:S02]  /*02d0*/  SHF.L.U64.HI R8, R27.reuse, 0x1, R0 ;  /* 0x000000011b087819 */ /* 0x042fe40000010200 */
[----:B------:R-:W-:-:S07]  /*02e0*/  SHF.L.U32 R29, R27, 0x1, RZ ;  /* 0x000000011b1d7819 */ /* 0x000fce00000006ff */
.L_x_2:
[----:B------:R-:W2:Y:S04]  /*02f0*/  LDG.E.U16.CONSTANT R21, desc[UR4][R16.64] ;  /* 0x0000000410157981 */ /* 0x000ea8000c1e9500 */
[----:B------:R-:W3:Y:S04]  /*0300*/  LDG.E.U16 R22, desc[UR4][R18.64+-0x8] ;  /* 0xfffff80412167981 */ /* 0x000ee8000c1e1500 */
[----:B------:R-:W4:Y:S04]  /*0310*/  LDG.E.U16 R24, desc[UR4][R18.64+-0x6] ;  /* 0xfffffa0412187981 */ /* 0x000f28000c1e1500 */
[----:B------:R-:W5:Y:S01]  /*0320*/  LDG.E.U16 R28, desc[UR4][R18.64+-0x4] ;  /* 0xfffffc04121c7981 */ /* 0x000f62000c1e1500 */
[----:B--2---:R-:W-:-:S02]  /*0330*/  HADD2.F32 R21, -RZ, R21.H0_H0 ;  /* 0x20000015ff157230 */ /* 0x004fc40000004100 */
[----:B---3--:R-:W-:-:S05]  /*0340*/  HADD2.F32 R22, -RZ, R22.H0_H0 ;  /* 0x20000016ff167230 */ /* 0x008fca0000004100 */
[----:B------:R-:W-:Y:S01]  /*0350*/  FFMA R22, -R21, R22, R20 ;  /* 0x0000001615167223 */ /* 0x000fe20000000114 */
[----:B------:R-:W-:-:S05]  /*0360*/  IADD3 R20, P1, PT, R16, R29, RZ ;  /* 0x0000001d10147210 */ /* 0x000fca0007f3e0ff */
[----:B------:R-:W-:-:S05]  /*0370*/  IMAD.X R21, R17, 0x1, R8, P1 ;  /* 0x0000000111157824 */ /* 0x000fca00008e0608 */
[----:B------:R-:W2:Y:S01]  /*0380*/  LDG.E.U16.CONSTANT R23, desc[UR4][R20.64] ;  /* 0x0000000414177981 */ /* 0x000ea2000c1e9500 */
[----:B----4-:R-:W-:Y:S02]  /*0390*/  HADD2.F32 R24, -RZ, R24.H0_H0 ;  /* 0x20000018ff187230 */ /* 0x010fe40000004100 */
[----:B--2---:R-:W-:-:S05]  /*03a0*/  HADD2.F32 R23, -RZ, R23.H0_H0 ;  /* 0x20000017ff177230 */ /* 0x004fca0000004100 */
[----:B------:R-:W-:Y:S01]  /*03b0*/  FFMA R24, -R23, R24, R22 ;  /* 0x0000001817187223 */ /* 0x000fe20000000116 */
[----:B------:R-:W-:-:S04]  /*03c0*/  IADD3 R22, P1, PT, R20, R29, RZ ;  /* 0x0000001d14167210 */ /* 0x000fc80007f3e0ff */
[----:B------:R-:W-:-:S05]  /*03d0*/  IADD3.X R23, PT, PT, R21, R8, RZ, P1, !PT ;  /* 0x0000000815177210 */ /* 0x000fca0000ffe4ff */
[----:B------:R-:W2:Y:S01]  /*03e0*/  LDG.E.U16.CONSTANT R25, desc[UR4][R22.64] ;  /* 0x0000000416197981 */ /* 0x000ea2000c1e9500 */
[----:B------:R-:W-:Y:S01]  /*03f0*/  IADD3 R20, P1, PT, R22, R29, RZ ;  /* 0x0000001d16147210 */ /* 0x000fe20007f3e0ff */
[----:B-----5:R-:W-:-:S04]  /*0400*/  HADD2.F32 R28, -RZ, R28.H0_H0 ;  /* 0x2000001cff1c7230 */ /* 0x020fc80000004100 */
[----:B------:R-:W-:Y:S02]  /*0410*/  IMAD.X R21, R23, 0x1, R8, P1 ;  /* 0x0000000117157824 */ /* 0x000fe400008e0608 */
[----:B--2---:R-:W-:-:S05]  /*0420*/  HADD2.F32 R25, -RZ, R25.H0_H0 ;  /* 0x20000019ff197230 */ /* 0x004fca0000004100 */
[----:B------:R-:W-:Y:S02]  /*0430*/  FFMA R24, -R25, R28, R24 ;  /* 0x0000001c19187223 */ /* 0x000fe40000000118 */
[----:B------:R-:W2:Y:S04]  /*0440*/  LDG.E.U16.CONSTANT R25, desc[UR4][R20.64] ;  /* 0x0000000414197981 */ /* 0x000ea8000c1e9500 */
[----:B------:R-:W3:Y:S01]  /*0450*/  LDG.E.U16 R28, desc[UR4][R18.64+-0x2] ;  /* 0xfffffe04121c7981 */ /* 0x000ee2000c1e1500 */
[----:B------:R-:W-:-:S04]  /*0460*/  IADD3 R22, P1, PT, R20, R29, RZ ;  /* 0x0000001d14167210 */ /* 0x000fc80007f3e0ff */
[----:B------:R-:W-:Y:S01]  /*0470*/  IADD3.X R23, PT, PT, R21, R8, RZ, P1, !PT ;  /* 0x0000000815177210 */ /* 0x000fe20000ffe4ff */
[----:B--2---:R-:W-:Y:S02]  /*0480*/  HADD2.F32 R25, -RZ, R25.H0_H0 ;  /* 0x20000019ff197230 */ /* 0x004fe40000004100 */
[----:B---3--:R-:W-:-:S05]  /*0490*/  HADD2.F32 R28, -RZ, R28.H0_H0 ;  /* 0x2000001cff1c7230 */ /* 0x008fca0000004100 */
[----:B------:R-:W-:Y:S02]  /*04a0*/  FFMA R24, -R25, R28, R24 ;  /* 0x0000001c19187223 */ /* 0x000fe40000000118 */
[----:B------:R-:W2:Y:S04]  /*04b0*/  LDG.E.U16.CONSTANT R25, desc[UR4][R22.64] ;  /* 0x0000000416197981 */ /* 0x000ea8000c1e9500 */
[----:B------:R-:W3:Y:S01]  /*04c0*/  LDG.E.U16 R28, desc[UR4][R18.64] ;  /* 0x00000004121c7981 */ /* 0x000ee2000c1e1500 */
[----:B------:R-:W-:-:S05]  /*04d0*/  IADD3 R20, P1, PT, R22, R29, RZ ;  /* 0x0000001d16147210 */ /* 0x000fca0007f3e0ff */
[----:B------:R-:W-:Y:S02]  /*04e0*/  IMAD.X R21, R23, 0x1, R8, P1 ;  /* 0x0000000117157824 */ /* 0x000fe400008e0608 */
[----:B--2---:R-:W-:Y:S02]  /*04f0*/  HADD2.F32 R25, -RZ, R25.H0_H0 ;  /* 0x20000019ff197230 */ /* 0x004fe40000004100 */
[----:B---3--:R-:W-:-:S05]  /*0500*/  HADD2.F32 R28, -RZ, R28.H0_H0 ;  /* 0x2000001cff1c7230 */ /* 0x008fca0000004100 */
[----:B------:R-:W-:Y:S02]  /*0510*/  FFMA R24, -R25, R28, R24 ;  /* 0x0000001c19187223 */ /* 0x000fe40000000118 */
[----:B------:R-:W2:Y:S04]  /*0520*/  LDG.E.U16.CONSTANT R25, desc[UR4][R20.64] ;  /* 0x0000000414197981 */ /* 0x000ea8000c1e9500 */
[----:B------:R-:W3:Y:S01]  /*0530*/  LDG.E.U16 R28, desc[UR4][R18.64+0x2] ;  /* 0x00000204121c7981 */ /* 0x000ee2000c1e1500 */
[----:B------:R-:W-:-:S04]  /*0540*/  IADD3 R22, P1, PT, R20, R29, RZ ;  /* 0x0000001d14167210 */ /* 0x000fc80007f3e0ff */
[----:B------:R-:W-:Y:S02]  /*0550*/  IADD3.X R23, PT, PT, R21, R8, RZ, P1, !PT ;  /* 0x0000000815177210 */ /* 0x000fe40000ffe4ff */
[----:B------:R-:W4:Y:S04]  /*0560*/  LDG.E.U16 R21, desc[UR4][R18.64+0x6] ;  /* 0x0000060412157981 */ /* 0x000f28000c1e1500 */
[----:B------:R-:W5:Y:S01]  /*0570*/  LDG.E.U16.CONSTANT R20, desc[UR4][R22.64] ;  /* 0x0000000416147981 */ /* 0x000f62000c1e9500 */
[----:B--2---:R-:W-:Y:S02]  /*0580*/  HADD2.F32 R25, -RZ, R25.H0_H0 ;  /* 0x20000019ff197230 */ /* 0x004fe40000004100 */
[----:B---3--:R-:W-:-:S05]  /*0590*/  HADD2.F32 R28, -RZ, R28.H0_H0 ;  /* 0x2000001cff1c7230 */ /* 0x008fca0000004100 */
[----:B------:R-:W-:Y:S01]  /*05a0*/  FFMA R28, -R25, R28, R24 ;  /* 0x0000001c191c7223 */ /* 0x000fe20000000118 */
[----:B------:R-:W-:Y:S02]  /*05b0*/  IADD3 R24, P1, PT, R22, R29, RZ ;  /* 0x0000001d16187210 */ /* 0x000fe40007f3e0ff */
[----:B------:R0:W2:Y:S03]  /*05c0*/  LDG.E.U16 R22, desc[UR4][R18.64+0x4] ;  /* 0x0000040412167981 */ /* 0x0000a6000c1e1500 */
[----:B------:R-:W-:-:S05]  /*05d0*/  IMAD.X R25, R23, 0x1, R8, P1 ;  /* 0x0000000117197824 */ /* 0x000fca00008e0608 */
[----:B------:R-:W3:Y:S01]  /*05e0*/  LDG.E.U16.CONSTANT R24, desc[UR4][R24.64] ;  /* 0x0000000418187981 */ /* 0x000ee2000c1e9500 */
[----:B------:R-:W-:Y:S01]  /*05f0*/  IADD3 R26, PT, PT, R26, 0x8, RZ ;  /* 0x000000081a1a7810 */ /* 0x000fe20007ffe0ff */
[----:B-----5:R-:W-:-:S03]  /*0600*/  HADD2.F32 R20, -RZ, R20.H0_H0 ;  /* 0x20000014ff147230 */ /* 0x020fc60000004100 */
[----:B------:R-:W-:Y:S02]  /*0610*/  ISETP.NE.AND P1, PT, R26, RZ, PT ;  /* 0x000000ff1a00720c */ /* 0x000fe40003f25270 */
[----:B0-----:R-:W-:Y:S01]  /*0620*/  IADD3 R18, P2, PT, R18, 0x10, RZ ;  /* 0x0000001012127810 */ /* 0x001fe20007f5e0ff */
[----:B------:R-:W-:-:S04]  /*0630*/  IMAD.WIDE R16, R27, 0x10, R16 ;  /* 0x000000101b107825 */ /* 0x000fc800078e0210 */
[----:B------:R-:W-:Y:S02]  /*0640*/  IMAD.X R19, RZ, RZ, R19, P2 ;  /* 0x000000ffff137224 */ /* 0x000fe400010e0613 */
[----:B--2---:R-:W-:-:S05]  /*0650*/  HADD2.F32 R23, -RZ, R22.H0_H0 ;  /* 0x20000016ff177230 */ /* 0x004fca0000004100 */
[----:B------:R-:W-:Y:S01]  /*0660*/  FFMA R20, -R20, R23, R28 ;  /* 0x0000001714147223 */ /* 0x000fe2000000011c */
[----:B----4-:R-:W-:Y:S02]  /*0670*/  HADD2.F32 R28, -RZ, R21.H0_H0 ;  /* 0x20000015ff1c7230 */ /* 0x010fe40000004100 */
[----:B---3--:R-:W-:-:S05]  /*0680*/  HADD2.F32 R21, -RZ, R24.H0_H0 ;  /* 0x20000018ff157230 */ /* 0x008fca0000004100 */
[----:B------:R-:W-:Y:S01]  /*0690*/  FFMA R20, -R21, R28, R20 ;  /* 0x0000001c15147223 */ /* 0x000fe20000000114 */
[----:B------:R-:W-:Y:S06]  /*06a0*/  @P1 BRA `(.L_x_2) ;  /* 0xfffffffc00101947 */ /* 0x000fec000383ffff */
.L_x_1:
[----:B------:R-:W-:Y:S05]  /*06b0*/  @!P0 BRA `(.L_x_0) ;  /* 0x0000000400a48947 */ /* 0x000fea0003800000 */
[----:B------:R-:W-:-:S04]  /*06c0*/  LOP3.LUT R16, R6, 0x7, RZ, 0xc0, !PT ;  /* 0x0000000706107812 */ /* 0x000fc800078ec0ff */
[C---:B------:R-:W-:Y:S02]  /*06d0*/  IADD3 R8, PT, PT, R16.reuse, -0x1, RZ ;  /* 0xffffffff10087810 */ /* 0x040fe40007ffe0ff */
[----:B------:R-:W-:Y:S02]  /*06e0*/  LOP3.LUT P0, RZ, R16, 0x3, RZ, 0xc0, !PT ;  /* 0x0000000310ff7812 */ /* 0x000fe4000780c0ff */
[----:B------:R-:W-:-:S13]  /*06f0*/  ISETP.GE.U32.AND P1, PT, R8, 0x3, PT ;  /* 0x000000030800780c */ /* 0x000fda0003f26070 */
[----:B------:R-:W-:Y:S05]  /*0700*/  @!P1 BRA `(.L_x_3) ;  /* 0x0000000000c09947 */ /* 0x000fea0003800000 */
[----:B------:R-:W0:Y:S01]  /*0710*/  LDC.64 R16, c[0x0][0x380] ;  /* 0x0000e000ff107b82 */ /* 0x000e220000000a00 */
[----:B------:R-:W1:Y:S01]  /*0720*/  LDCU UR6, c[0x0][0x390] ;  /* 0x00007200ff0677ac */ /* 0x000e620008000800 */
[----:B------:R-:W-:Y:S01]  /*0730*/  IADD3 R8, P1, PT, R9, R10, RZ ;  /* 0x0000000a09087210 */ /* 0x000fe20007f3e0ff */
[----:B------:R-:W-:Y:S01]  /*0740*/  IMAD.MOV.U32 R22, RZ, RZ, R4 ;  /* 0x000000ffff167224 */ /* 0x000fe200078e0004 */
[----:B------:R-:W-:-:S03]  /*0750*/  MOV R23, RZ ;  /* 0x000000ff00177202 */ /* 0x000fc60000000f00 */
[----:B------:R-:W-:Y:S01]  /*0760*/  IMAD.X R18, RZ, RZ, R2, P1 ;  /* 0x000000ffff127224 */ /* 0x000fe200008e0602 */
[----:B------:R-:W-:-:S04]  /*0770*/  LEA R26, P1, R8, R12, 0x1 ;  /* 0x0000000c081a7211 */ /* 0x000fc800078208ff */
[----:B------:R-:W-:Y:S01]  /*0780*/  LEA.HI.X R27, R8, R13, R18, 0x1, P1 ;  /* 0x0000000d081b7211 */ /* 0x000fe200008f0c12 */
[----:B-1----:R-:W-:-:S04]  /*0790*/  IMAD.WIDE.U32 R24, R9, UR6, R22 ;  /* 0x0000000609187c25 */ /* 0x002fc8000f8e0016 */
[----:B------:R-:W-:Y:S01]  /*07a0*/  IMAD R8, R9, R0, R25 ;  /* 0x0000000009087224 */ /* 0x000fe200078e0219 */
[----:B0-----:R-:W-:-:S04]  /*07b0*/  LEA R18, P1, R24, R16, 0x1 ;  /* 0x0000001018127211 */ /* 0x001fc800078208ff */
[----:B------:R-:W-:Y:S02]  /*07c0*/  LEA.HI.X R19, R24, R17, R8, 0x1, P1 ;  /* 0x0000001118137211 */ /* 0x000fe400008f0c08 */
[----:B------:R-:W2:Y:S04]  /*07d0*/  LDG.E.U16 R8, desc[UR4][R26.64] ;  /* 0x000000041a087981 */ /* 0x000ea8000c1e1500 */
[----:B------:R-:W3:Y:S01]  /*07e0*/  LDG.E.U16.CONSTANT R18, desc[UR4][R18.64] ;  /* 0x0000000412127981 */ /* 0x000ee2000c1e9500 */
[----:B------:R-:W-:Y:S01]  /*07f0*/  IADD3 R25, PT, PT, R9, 0x1, RZ ;  /* 0x0000000109197810 */ /* 0x000fe20007ffe0ff */
[----:B--2---:R-:W-:Y:S02]  /*0800*/  HADD2.F32 R8, -RZ, R8.H0_H0 ;  /* 0x20000008ff087230 */ /* 0x004fe40000004100 */
[----:B---3--:R-:W-:-:S05]  /*0810*/  HADD2.F32 R21, -RZ, R18.H0_H0 ;  /* 0x20000012ff157230 */ /* 0x008fca0000004100 */
[----:B------:R-:W-:Y:S01]  /*0820*/  FFMA R8, -R21, R8, R20 ;  /* 0x0000000815087223 */ /* 0x000fe20000000114 */
[----:B------:R-:W-:-:S04]  /*0830*/  IMAD.WIDE.U32 R20, R25, UR6, R22 ;  /* 0x0000000619147c25 */ /* 0x000fc8000f8e0016 */
[----:B------:R-:W-:Y:S01]  /*0840*/  IMAD R25, R25, R0, R21 ;  /* 0x0000000019197224 */ /* 0x000fe200078e0215 */
[----:B------:R-:W-:-:S04]  /*0850*/  LEA R24, P1, R20, R16, 0x1 ;  /* 0x0000001014187211 */ /* 0x000fc800078208ff */
[----:B------:R-:W-:Y:S02]  /*0860*/  LEA.HI.X R25, R20, R17, R25, 0x1, P1 ;  /* 0x0000001114197211 */ /* 0x000fe400008f0c19 */
[----:B------:R-:W2:Y:S04]  /*0870*/  LDG.E.U16 R20, desc[UR4][R26.64+0x2] ;  /* 0x000002041a147981 */ /* 0x000ea8000c1e1500 */
[----:B------:R-:W3:Y:S01]  /*0880*/  LDG.E.U16.CONSTANT R24, desc[UR4][R24.64] ;  /* 0x0000000418187981 */ /* 0x000ee2000c1e9500 */
[----:B------:R-:W-:Y:S02]  /*0890*/  VIADD R29, R9, 0x2 ;  /* 0x00000002091d7836 */ /* 0x000fe40000000000 */
[----:B--2---:R-:W-:Y:S02]  /*08a0*/  HADD2.F32 R20, -RZ, R20.H0_H0 ;  /* 0x20000014ff147230 */ /* 0x004fe40000004100 */
[----:B---3--:R-:W-:-:S05]  /*08b0*/  HADD2.F32 R19, -RZ, R24.H0_H0 ;  /* 0x20000018ff137230 */ /* 0x008fca0000004100 */
[----:B------:R-:W-:Y:S01]  /*08c0*/  FFMA R8, -R19, R20, R8 ;  /* 0x0000001413087223 */ /* 0x000fe20000000108 */
[----:B------:R-:W-:-:S04]  /*08d0*/  IMAD.WIDE.U32 R20, R29, UR6, R22 ;  /* 0x000000061d147c25 */ /* 0x000fc8000f8e0016 */
[----:B------:R-:W-:Y:S01]  /*08e0*/  IMAD R19, R29, R0, R21 ;  /* 0x000000001d137224 */ /* 0x000fe200078e0215 */
[----:B------:R-:W-:Y:S02]  /*08f0*/  IADD3 R29, PT, PT, R9, 0x3, RZ ;  /* 0x00000003091d7810 */ /* 0x000fe40007ffe0ff */
[----:B------:R-:W-:-:S04]  /*0900*/  LEA R18, P1, R20, R16, 0x1 ;  /* 0x0000001014127211 */ /* 0x000fc800078208ff */
[-C--:B------:R-:W-:Y:S01]  /*0910*/  LEA.HI.X R19, R20, R17.reuse, R19, 0x1, P1 ;  /* 0x0000001114137211 */ /* 0x080fe200008f0c13 */
[C---:B------:R-:W-:Y:S02]  /*0920*/  IMAD.WIDE.U32 R20, R29.reuse, UR6, R22 ;  /* 0x000000061d147c25 */ /* 0x040fe4000f8e0016 */
[----:B------:R-:W2:Y:S02]  /*0930*/  LDG.E.U16 R22, desc[UR4][R26.64+0x6] ;  /* 0x000006041a167981 */ /* 0x000ea4000c1e1500 */
[----:B------:R-:W-:Y:S01]  /*0940*/  IMAD R29, R29, R0, R21 ;  /* 0x000000001d1d7224 */ /* 0x000fe200078e0215 */
[C---:B------:R-:W-:Y:S01]  /*0950*/  LEA R16, P1, R20.reuse, R16, 0x1 ;  /* 0x0000001014107211 */ /* 0x040fe200078208ff */
[----:B------:R-:W3:Y:S03]  /*0960*/  LDG.E.U16.CONSTANT R18, desc[UR4][R18.64] ;  /* 0x0000000412127981 */ /* 0x000ee6000c1e9500 */
[----:B------:R-:W-:-:S02]  /*0970*/  LEA.HI.X R17, R20, R17, R29, 0x1, P1 ;  /* 0x0000001114117211 */ /* 0x000fc400008f0c1d */
[----:B------:R-:W4:Y:S04]  /*0980*/  LDG.E.U16 R20, desc[UR4][R26.64+0x4] ;  /* 0x000004041a147981 */ /* 0x000f28000c1e1500 */
[----:B------:R-:W5:Y:S01]  /*0990*/  LDG.E.U16.CONSTANT R16, desc[UR4][R16.64] ;  /* 0x0000000410107981 */ /* 0x000f62000c1e9500 */
[----:B------:R-:W-:Y:S02]  /*09a0*/  VIADD R9, R9, 0x4 ;  /* 0x0000000409097836 */ /* 0x000fe40000000000 */
[----:B--2---:R-:W-:Y:S02]  /*09b0*/  HADD2.F32 R22, -RZ, R22.H0_H0 ;  /* 0x20000016ff167230 */ /* 0x004fe40000004100 */
[----:B---3--:R-:W-:Y:S02]  /*09c0*/  HADD2.F32 R21, -RZ, R18.H0_H0 ;  /* 0x20000012ff157230 */ /* 0x008fe40000004100 */
[----:B----4-:R-:W-:-:S02]  /*09d0*/  HADD2.F32 R20, -RZ, R20.H0_H0 ;  /* 0x20000014ff147230 */ /* 0x010fc40000004100 */
[----:B-----5:R-:W-:-:S03]  /*09e0*/  HADD2.F32 R23, -RZ, R16.H0_H0 ;  /* 0x20000010ff177230 */ /* 0x020fc60000004100 */
[----:B------:R-:W-:-:S04]  /*09f0*/  FFMA R20, -R21, R20, R8 ;  /* 0x0000001415147223 */ /* 0x000fc80000000108 */
[----:B------:R-:W-:-:S07]  /*0a00*/  FFMA R20, -R23, R22, R20 ;  /* 0x0000001617147223 */ /* 0x000fce0000000114 */
.L_x_3:
[----:B------:R-:W-:Y:S05]  /*0a10*/  @!P0 BRA `(.L_x_0) ;  /* 0x0000000000cc8947 */ /* 0x000fea0003800000 */
[C---:B------:R-:W-:Y:S02]  /*0a20*/  LOP3.LUT R8, R5.reuse, 0x3, RZ, 0xc0, !PT ;  /* 0x0000000305087812 */ /* 0x040fe400078ec0ff */
[----:B------:R-:W-:Y:S02]  /*0a30*/  LOP3.LUT R16, R5, 0x1, RZ, 0xc0, !PT ;  /* 0x0000000105107812 */ /* 0x000fe400078ec0ff */
[----:B------:R-:W-:Y:S02]  /*0a40*/  ISETP.NE.AND P1, PT, R8, 0x1, PT ;  /* 0x000000010800780c */ /* 0x000fe40003f25270 */
[----:B------:R-:W-:-:S11]  /*0a50*/  ISETP.NE.U32.AND P0, PT, R16, 0x1, PT ;  /* 0x000000011000780c */ /* 0x000fd60003f05070 */
[----:B------:R-:W-:Y:S05]  /*0a60*/  @!P1 BRA `(.L_x_4) ;  /* 0x0000000000709947 */ /* 0x000fea0003800000 */
[----:B------:R-:W0:Y:S01]  /*0a70*/  LDC.64 R16, c[0x0][0x380] ;  /* 0x0000e000ff107b82 */ /* 0x000e220000000a00 */
[----:B------:R-:W1:Y:S01]  /*0a80*/  LDCU UR6, c[0x0][0x390] ;  /* 0x00007200ff0677ac */ /* 0x000e620008000800 */
[----:B------:R-:W-:Y:S01]  /*0a90*/  MOV R18, R4 ;  /* 0x0000000400127202 */ /* 0x000fe20000000f00 */
[----:B------:R-:W-:Y:S01]  /*0aa0*/  IMAD.MOV.U32 R19, RZ, RZ, RZ ;  /* 0x000000ffff137224 */ /* 0x000fe200078e00ff */
[C---:B------:R-:W-:Y:S02]  /*0ab0*/  IADD3 R8, P2, PT, R9.reuse, R10, RZ ;  /* 0x0000000a09087210 */ /* 0x040fe40007f5e0ff */
[C---:B------:R-:W-:Y:S01]  /*0ac0*/  IADD3 R21, PT, PT, R9.reuse, 0x1, RZ ;  /* 0x0000000109157810 */ /* 0x040fe20007ffe0ff */
[----:B-1----:R-:W-:-:S04]  /*0ad0*/  IMAD.WIDE.U32 R22, R9, UR6, R18 ;  /* 0x0000000609167c25 */ /* 0x002fc8000f8e0012 */
[----:B------:R-:W-:Y:S01]  /*0ae0*/  IMAD R23, R9, R0, R23 ;  /* 0x0000000009177224 */ /* 0x000fe200078e0217 */
[----:B0-----:R-:W-:Y:S01]  /*0af0*/  LEA R24, P1, R22, R16, 0x1 ;  /* 0x0000001016187211 */ /* 0x001fe200078208ff */
[----:B------:R-:W-:-:S03]  /*0b00*/  IMAD.WIDE.U32 R18, R21, UR6, R18 ;  /* 0x0000000615127c25 */ /* 0x000fc6000f8e0012 */
[----:B------:R-:W-:Y:S01]  /*0b10*/  LEA.HI.X R25, R22, R17, R23, 0x1, P1 ;  /* 0x0000001116197211 */ /* 0x000fe200008f0c17 */
[----:B------:R-:W-:Y:S01]  /*0b20*/  IMAD.X R23, RZ, RZ, R2, P2 ;  /* 0x000000ffff177224 */ /* 0x000fe200010e0602 */
[C---:B------:R-:W-:Y:S01]  /*0b30*/  LEA R22, P1, R8.reuse, R12, 0x1 ;  /* 0x0000000c08167211 */ /* 0x040fe200078208ff */
[----:B------:R-:W-:Y:S02]  /*0b40*/  IMAD R21, R21, R0, R19 ;  /* 0x0000000015157224 */ /* 0x000fe400078e0213 */
[----:B------:R-:W2:Y:S01]  /*0b50*/  LDG.E.U16.CONSTANT R24, desc[UR4][R24.64] ;  /* 0x0000000418187981 */ /* 0x000ea2000c1e9500 */
[----:B------:R-:W-:Y:S02]  /*0b60*/  LEA.HI.X R23, R8, R13, R23, 0x1, P1 ;  /* 0x0000000d08177211 */ /* 0x000fe400008f0c17 */
[----:B------:R-:W-:-:S03]  /*0b70*/  LEA R16, P1, R18, R16, 0x1 ;  /* 0x0000001012107211 */ /* 0x000fc600078208ff */
[----:B------:R-:W3:Y:S01]  /*0b80*/  LDG.E.U16 R8, desc[UR4][R22.64] ;  /* 0x0000000416087981 */ /* 0x000ee2000c1e1500 */
[----:B------:R-:W-:-:S03]  /*0b90*/  LEA.HI.X R17, R18, R17, R21, 0x1, P1 ;  /* 0x0000001112117211 */ /* 0x000fc600008f0c15 */
[----:B------:R-:W4:Y:S04]  /*0ba0*/  LDG.E.U16 R18, desc[UR4][R22.64+0x2] ;  /* 0x0000020416127981 */ /* 0x000f28000c1e1500 */
[----:B------:R-:W5:Y:S01]  /*0bb0*/  LDG.E.U16.CONSTANT R16, desc[UR4][R16.64] ;  /* 0x0000000410107981 */ /* 0x000f62000c1e9500 */
[----:B------:R-:W-:Y:S01]  /*0bc0*/  IADD3 R9, PT, PT, R9, 0x2, RZ ;  /* 0x0000000209097810 */ /* 0x000fe20007ffe0ff */
[----:B--2---:R-:W-:Y:S02]  /*0bd0*/  HADD2.F32 R19, -RZ, R24.H0_H0 ;  /* 0x20000018ff137230 */ /* 0x004fe40000004100 */
[----:B---3--:R-:W-:Y:S02]  /*0be0*/  HADD2.F32 R8, -RZ, R8.H0_H0 ;  /* 0x20000008ff087230 */ /* 0x008fe40000004100 */
[----:B----4-:R-:W-:-:S03]  /*0bf0*/  HADD2.F32 R18, -RZ, R18.H0_H0 ;  /* 0x20000012ff127230 */ /* 0x010fc60000004100 */
[----:B------:R-:W-:Y:S01]  /*0c00*/  FFMA R8, -R19, R8, R20 ;  /* 0x0000000813087223 */ /* 0x000fe20000000114 */
[----:B-----5:R-:W-:-:S05]  /*0c10*/  HADD2.F32 R21, -RZ, R16.H0_H0 ;  /* 0x20000010ff157230 */ /* 0x020fca0000004100 */
[----:B------:R-:W-:-:S07]  /*0c20*/  FFMA R20, -R21, R18, R8 ;  /* 0x0000001215147223 */ /* 0x000fce0000000108 */
.L_x_4:
[----:B------:R-:W-:Y:S05]  /*0c30*/  @P0 BRA `(.L_x_0) ;  /* 0x0000000000440947 */ /* 0x000fea0003800000 */
[----:B------:R-:W0:Y:S01]  /*0c40*/  LDC.64 R16, c[0x0][0x380] ;  /* 0x0000e000ff107b82 */ /* 0x000e220000000a00 */
[----:B------:R-:W1:Y:S01]  /*0c50*/  LDCU UR6, c[0x0][0x390] ;  /* 0x00007200ff0677ac */ /* 0x000e620008000800 */
[----:B------:R-:W-:Y:S02]  /*0c60*/  HFMA2 R19, -RZ, RZ, 0, 0 ;  /* 0x00000000ff137431 */ /* 0x000fe400000001ff */
[----:B------:R-:W-:Y:S01]  /*0c70*/  IMAD.MOV.U32 R18, RZ, RZ, R4 ;  /* 0x000000ffff127224 */ /* 0x000fe200078e0004 */
[----:B------:R-:W-:-:S04]  /*0c80*/  IADD3 R8, P0, PT, R9, R10, RZ ;  /* 0x0000000a09087210 */ /* 0x000fc80007f1e0ff */
[----:B------:R-:W-:Y:S02]  /*0c90*/  IADD3.X R21, PT, PT, RZ, R2, RZ, P0, !PT ;  /* 0x00000002ff157210 */ /* 0x000fe400007fe4ff */
[----:B------:R-:W-:-:S04]  /*0ca0*/  LEA R12, P1, R8, R12, 0x1 ;  /* 0x0000000c080c7211 */ /* 0x000fc800078208ff */
[----:B------:R-:W-:Y:S01]  /*0cb0*/  LEA.HI.X R13, R8, R13, R21, 0x1, P1 ;  /* 0x0000000d080d7211 */ /* 0x000fe200008f0c15 */
[----:B-1----:R-:W-:-:S04]  /*0cc0*/  IMAD.WIDE.U32 R18, R9, UR6, R18 ;  /* 0x0000000609127c25 */ /* 0x002fc8000f8e0012 */
[----:B------:R-:W2:Y:S01]  /*0cd0*/  LDG.E.U16 R12, desc[UR4][R12.64] ;  /* 0x000000040c0c7981 */ /* 0x000ea2000c1e1500 */
[----:B------:R-:W-:Y:S01]  /*0ce0*/  IMAD R9, R9, R0, R19 ;  /* 0x0000000009097224 */ /* 0x000fe200078e0213 */
[----:B0-----:R-:W-:-:S04]  /*0cf0*/  LEA R16, P0, R18, R16, 0x1 ;  /* 0x0000001012107211 */ /* 0x001fc800078008ff */
[----:B------:R-:W-:-:S05]  /*0d00*/  LEA.HI.X R17, R18, R17, R9, 0x1, P0 ;  /* 0x0000001112117211 */ /* 0x000fca00000f0c09 */
[----:B------:R-:W3:Y:S01]  /*0d10*/  LDG.E.U16.CONSTANT R16, desc[UR4][R16.64] ;  /* 0x0000000410107981 */ /* 0x000ee2000c1e9500 */
[----:B--2---:R-:W-:Y:S02]  /*0d20*/  HADD2.F32 R8, -RZ, R12.H0_H0 ;  /* 0x2000000cff087230 */ /* 0x004fe40000004100 */
[----:B---3--:R-:W-:-:S05]  /*0d30*/  HADD2.F32 R9, -RZ, R16.H0_H0 ;  /* 0x20000010ff097230 */ /* 0x008fca0000004100 */
[----:B------:R-:W-:-:S07]  /*0d40*/  FFMA R20, -R9, R8, R20 ;  /* 0x0000000809147223 */ /* 0x000fce0000000114 */
.L_x_0:
[----:B------:R-:W0:Y:S01]  /*0d50*/  LDCU UR6, c[0x0][0x394] ;  /* 0x00007280ff0677ac */ /* 0x000e220008000800 */
[----:B------:R-:W-:Y:S01]  /*0d60*/  VIADD R4, R4, 0x1 ;  /* 0x0000000104047836 */ /* 0x000fe20000000000 */
[----:B------:R-:W-:Y:S02]  /*0d70*/  F2FP.F16.F32.PACK_AB R20, RZ, R20 ;  /* 0x00000014ff14723e */ /* 0x000fe400000000ff */
[----:B------:R-:W-:Y:S02]  /*0d80*/  IADD3 R6, PT, PT, R6, 0x1, RZ ;  /* 0x0000000106067810 */ /* 0x000fe40007ffe0ff */
[----:B------:R-:W-:Y:S01]  /*0d90*/  IADD3 R5, PT, PT, R5, 0x1, RZ ;  /* 0x0000000105057810 */ /* 0x000fe20007ffe0ff */
[----:B------:R1:W-:Y:S01]  /*0da0*/  STG.E.U16 desc[UR4][R14.64], R20 ;  /* 0x000000140e007986 */ /* 0x0003e2000c101504 */
[----:B0-----:R-:W-:-:S13]  /*0db0*/  ISETP.NE.AND P0, PT, R4, UR6, PT ;  /* 0x0000000604007c0c */ /* 0x001fda000bf05270 */
[----:B-1----:R-:W-:Y:S05]  /*0dc0*/  @P0 BRA `(.L_x_5) ;  /* 0xfffffff000e80947 */ /* 0x002fea000383ffff */
[----:B------:R-:W-:Y:S05]  /*0dd0*/  EXIT ;  /* 0x000000000000794d */ /* 0x000fea0003800000 */
.L_x_6:
[----:B------:R-:W-:-:S00]  /*0de0*/  BRA `(.L_x_6) ;  /* 0xfffffffc00fc7947 */ /* 0x000fc0000383ffff */
[----:B------:R-:W-:-:S00]  /*0df0*/  NOP ;  /* 0x0000000000007918 */ /* 0x000fc00000000000 */
        /* <DEDUP_REMOVED lines=8> */
.L_x_84:


//--------------------- .text._Z32panel_update_kernel_range_scalarP6__halfiiiii --------------------------
	.section	.text._Z32panel_update_kernel_range_scalarP6__halfiiiii,"ax",@progbits
	.align	128
        .global         _Z32panel_update_kernel_range_scalarP6__halfiiiii
        .type           _Z32panel_update_kernel_range_scalarP6__halfiiiii,@function
        .size           _Z32panel_update_kernel_range_scalarP6__halfiiiii,(.L_x_85 - _Z32panel_update_kernel_range_scalarP6__halfiiiii)
        .other          _Z32panel_update_kernel_range_scalarP6__halfiiiii,@"STO_CUDA_ENTRY STV_DEFAULT"
_Z32panel_update_kernel_range_scalarP6__halfiiiii:
.text._Z32panel_update_kernel_range_scalarP6__halfiiiii:
[----:B------:R-:W-:Y:S01]  /*0000*/  LDC R1, c[0x0][0x37c] ;  /* 0x0000df00ff017b82 */ /* 0x000fe20000000800 */
[----:B------:R-:W0:Y:S07]  /*0010*/  LDCU UR4, c[0x0][0x398] ;  /* 0x00007300ff0477ac */ /* 0x000e2e0008000800 */
[----:B------:R-:W1:Y:S01]  /*0020*/  LDC R5, c[0x0][0x388] ;  /* 0x0000e200ff057b82 */ /* 0x000e620000000800 */
[----:B------:R-:W0:Y:S02]  /*0030*/  LDCU UR5, c[0x0][0x390] ;  /* 0x00007200ff0577ac */ /* 0x000e240008000800 */
[----:B0-----:R-:W-:-:S06]  /*0040*/  UIADD3 UR4, UPT, UPT, UR4, UR5, URZ ;  /* 0x0000000504047290 */ /* 0x001fcc000fffe0ff */
[----:B-1----:R-:W-:-:S13]  /*0050*/  ISETP.LE.AND P0, PT, R5, UR4, PT ;  /* 0x0000000405007c0c */ /* 0x002fda000bf03270 */
[----:B------:R-:W-:Y:S05]  /*0060*/  @P0 EXIT ;  /* 0x000000000000094d */ /* 0x000fea0003800000 */
[----:B------:R-:W0:Y:S01]  /*0070*/  S2UR UR5, SR_CTAID.X ;  /* 0x00000000000579c3 */ /* 0x000e220000002500 */
[----:B------:R-:W-:-:S07]  /*0080*/  UIADD3 UR6, UPT, UPT, UR4, 0x1, URZ ;  /* 0x0000000104067890 */ /* 0x000fce000fffe0ff */
[----:B------:R-:W1:Y:S01]  /*0090*/  LDC R0, c[0x0][0x394] ;  /* 0x0000e500ff007b82 */ /* 0x000e620000000800 */
[----:B0-----:R-:W-:-:S06]  /*00a0*/  UIADD3 UR5, UPT, UPT, UR6, UR5, URZ ;  /* 0x0000000506057290 */ /* 0x001fcc000fffe0ff */
[----:B-1----:R-:W-:-:S13]  /*00b0*/  ISETP.LE.AND P0, PT, R0, UR5, PT ;  /* 0x0000000500007c0c */ /* 0x002fda000bf03270 */
[----:B------:R-:W-:Y:S05]  /*00c0*/  @P0 EXIT ;  /* 0x000000000000094d */ /* 0x000fea0003800000 */
[----:B------:R-:W0:Y:S01]  /*00d0*/  S2R R2, SR_CTAID.Y ;  /* 0x0000000000027919 */ /* 0x000e220000002600 */
[----:B------:R-:W0:Y:S02]  /*00e0*/  S2R R3, SR_TID.X ;  /* 0x0000000000037919 */ /* 0x000e240000002100 */
[----:B0-----:R-:W-:-:S04]  /*00f0*/  IMAD R2, R2, 0x100, R3 ;  /* 0x0000010002027824 */ /* 0x001fc800078e0203 */
[----:B------:R-:W-:-:S05]  /*0100*/  VIADD R2, R2, UR6 ;  /* 0x0000000602027c36 */ /* 0x000fca0008000000 */
[----:B------:R-:W-:-:S13]  /*0110*/  ISETP.GE.AND P0, PT, R2, R5, PT ;  /* 0x000000050200720c */ /* 0x000fda0003f06270 */
[----:B------:R-:W-:Y:S05]  /*0120*/  @P0 EXIT ;  /* 0x000000000000094d */ /* 0x000fea0003800000 */
[----:B------:R-:W0:Y:S01]  /*0130*/  LDC R9, c[0x0][0x38c] ;  /* 0x0000e300ff097b82 */ /* 0x000e220000000800 */
[----:B------:R-:W-:Y:S01]  /*0140*/  USHF.R.S32.HI UR6, URZ, 0x1f, UR4 ;  /* 0x0000001fff067899 */ /* 0x000fe20008011404 */
[----:B------:R-:W-:Y:S01]  /*0150*/  SHF.R.S32.HI R3, RZ, 0x1f, R2 ;  /* 0x0000001fff037819 */ /* 0x000fe20000011402 */
[----:B------:R-:W-:-:S04]  /*0160*/  IMAD.U32 R4, RZ, RZ, UR4 ;  /* 0x00000004ff047e24 */ /* 0x000fc8000f8e00ff */
[----:B------:R-:W-:Y:S01]  /*0170*/  IMAD.U32 R5, RZ, RZ, UR6 ;  /* 0x00000006ff057e24 */ /* 0x000fe2000f8e00ff */
[----:B------:R-:W1:Y:S04]  /*0180*/  LDC.64 R12, c[0x0][0x380] ;  /* 0x0000e000ff0c7b82 */ /* 0x000e680000000a00 */
[----:B------:R-:W2:Y:S01]  /*0190*/  LDCU.64 UR6, c[0x0][0x358] ;  /* 0x00006b00ff0677ac */ /* 0x000ea20008000a00 */
[----:B0-----:R-:W-:-:S04]  /*01a0*/  IMAD.WIDE R6, R9, UR4, R2 ;  /* 0x0000000409067c25 */ /* 0x001fc8000f8e0202 */
[----:B------:R-:W-:-:S04]  /*01b0*/  IMAD.WIDE R2, R9, UR5, R2 ;  /* 0x0000000509027c25 */ /* 0x000fc8000f8e0202 */
[----:B------:R-:W-:Y:S01]  /*01c0*/  IMAD.WIDE R4, R9, UR5, R4 ;  /* 0x0000000509047c25 */ /* 0x000fe2000f8e0204 */
[-C--:B-1----:R-:W-:Y:S02]  /*01d0*/  LEA R10, P0, R6, R12.reuse, 0x1 ;  /* 0x0000000c060a7211 */ /* 0x082fe400078008ff */
[-C--:B------:R-:W-:Y:S02]  /*01e0*/  LEA R8, P2, R2, R12.reuse, 0x1 ;  /* 0x0000000c02087211 */ /* 0x080fe400078408ff */
[----:B------:R-:W-:Y:S02]  /*01f0*/  LEA R12, P1, R4, R12, 0x1 ;  /* 0x0000000c040c7211 */ /* 0x000fe400078208ff */
[-C--:B------:R-:W-:Y:S02]  /*0200*/  LEA.HI.X R11, R6, R13.reuse, R7, 0x1, P0 ;  /* 0x0000000d060b7211 */ /* 0x080fe400000f0c07 */
[-C--:B------:R-:W-:Y:S02]  /*0210*/  LEA.HI.X R9, R2, R13.reuse, R3, 0x1, P2 ;  /* 0x0000000d02097211 */ /* 0x080fe400010f0c03 */
[----:B------:R-:W-:Y:S01]  /*0220*/  LEA.HI.X R13, R4, R13, R5, 0x1, P1 ;  /* 0x0000000d040d7211 */ /* 0x000fe200008f0c05 */
[----:B--2---:R-:W2:Y:S04]  /*0230*/  LDG.E.U16.CONSTANT R10, desc[UR6][R10.64] ;  /* 0x000000060a0a7981 */ /* 0x004ea8000c1e9500 */
[----:B------:R-:W2:Y:S04]  /*0240*/  LDG.E.U16 R0, desc[UR6][R8.64] ;  /* 0x0000000608007981 */ /* 0x000ea8000c1e1500 */
[----:B------:R-:W2:Y:S02]  /*0250*/  LDG.E.U16.CONSTANT R13, desc[UR6][R12.64] ;  /* 0x000000060c0d7981 */ /* 0x000ea4000c1e9500 */
[----:B--2---:R-:W-:-:S05]  /*0260*/  HFMA2 R0, -R10.H0_H0, R13.H0_H0, R0.H0_H0 ;  /* 0x2000000d0a007231 */ /* 0x004fca0000040900 */
[----:B------:R-:W-:Y:S01]  /*0270*/  STG.E.U16 desc[UR6][R8.64], R0 ;  /* 0x0000000008007986 */ /* 0x000fe2000c101506 */
[----:B------:R-:W-:Y:S05]  /*0280*/  EXIT ;  /* 0x000000000000794d */ /* 0x000fea0003800000 */
.L_x_7:
        /* <DEDUP_REMOVED lines=15> */
.L_x_85:


//--------------------- .text._Z41panel_pivot_prescale_and_swap_coop_kernelP6__halfiiiiiS0_PiiS1_ --------------------------
	.section	.text._Z41panel_pivot_prescale_and_swap_coop_kernelP6__halfiiiiiS0_PiiS1_,"ax",@progbits
	.align	128
        .global         _Z41panel_pivot_prescale_and_swap_coop_kernelP6__halfiiiiiS0_PiiS1_
        .type           _Z41panel_pivot_prescale_and_swap_coop_kernelP6__halfiiiiiS0_PiiS1_,@function
        .size           _Z41panel_pivot_prescale_and_swap_coop_kernelP6__halfiiiiiS0_PiiS1_,(.L_x_86 - _Z41panel_pivot_prescale_and_swap_coop_kernelP6__halfiiiiiS0_PiiS1_)
        .other          _Z41panel_pivot_prescale_and_swap_coop_kernelP6__halfiiiiiS0_PiiS1_,@"STO_CUDA_ENTRY STV_DEFAULT"
_Z41panel_pivot_prescale_and_swap_coop_kernelP6__halfiiiiiS0_PiiS1_:
.text._Z41panel_pivot_prescale_and_swap_coop_kernelP6__halfiiiiiS0_PiiS1_:
[----:B------:R-:W-:Y:S08]  /*0000*/  LDC R1, c[0x0][0x37c] ;  /* 0x0000df00ff017b82 */ /* 0x000ff00000000800 */
[----:B------:R-:W0:Y:S01]  /*0010*/  LDC R2, c[0x0][0x390] ;  /* 0x0000e400ff027b82 */ /* 0x000e220000000800 */
[----:B------:R-:W0:Y:S01]  /*0020*/  LDCU UR4, c[0x0][0x398] ;  /* 0x00007300ff0477ac */ /* 0x000e220008000800 */
[----:B------:R-:W1:Y:S01]  /*0030*/  LDCU UR5, c[0x0][0x388] ;  /* 0x00007100ff0577ac */ /* 0x000e620008000800 */
[----:B0-----:R-:W-:-:S05]  /*0040*/  VIADD R2, R2, UR4 ;  /* 0x0000000402027c36 */ /* 0x001fca0008000000 */
[----:B-1----:R-:W-:-:S13]  /*0050*/  ISETP.GE.AND P0, PT, R2, UR5, PT ;  /* 0x0000000502007c0c */ /* 0x002fda000bf06270 */
[----:B------:R-:W-:Y:S05]  /*0060*/  @P0 EXIT ;  /* 0x000000000000094d */ /* 0x000fea0003800000 */
[----:B------:R-:W0:Y:S01]  /*0070*/  S2R R0, SR_TID.X ;  /* 0x0000000000007919 */ /* 0x000e220000002100 */
[----:B------:R-:W0:Y:S01]  /*0080*/  LDCU UR6, c[0x0][0x360] ;  /* 0x00006c00ff0677ac */ /* 0x000e220008000800 */
[----:B------:R-:W1:Y:S01]  /*0090*/  LDC R4, c[0x0][0x370] ;  /* 0x0000dc00ff047b82 */ /* 0x000e620000000800 */
[----:B------:R-:W-:Y:S01]  /*00a0*/  BSSY.RECONVERGENT B0, `(.L_x_8) ;  /* 0x0000076000007945 */ /* 0x000fe20003800200 */
[----:B------:R-:W0:Y:S01]  /*00b0*/  S2R R5, SR_CTAID.X ;  /* 0x0000000000057919 */ /* 0x000e220000002500 */
[----:B------:R-:W2:Y:S01]  /*00c0*/  LDCU.64 UR8, c[0x0][0x358] ;  /* 0x00006b00ff0877ac */ /* 0x000ea20008000a00 */
[----:B------:R-:W-:Y:S01]  /*00d0*/  PRMT R20, RZ, 0x7610, R20 ;  /* 0x00007610ff147816 */ /* 0x000fe20000000014 */
[----:B------:R-:W-:Y:S01]  /*00e0*/  IMAD.MOV.U32 R23, RZ, RZ, R2 ;  /* 0x000000ffff177224 */ /* 0x000fe200078e0002 */
[----:B------:R-:W3:Y:S01]  /*00f0*/  LDCU UR4, c[0x0][0x38c] ;  /* 0x00007180ff0477ac */ /* 0x000ee20008000800 */
[----:B------:R-:W4:Y:S01]  /*0100*/  LDCU UR7, c[0x0][0x38c] ;  /* 0x00007180ff0777ac */ /* 0x000f220008000800 */
[----:B------:R-:W0:Y:S01]  /*0110*/  LDCU.64 UR10, c[0x0][0x380] ;  /* 0x00007000ff0a77ac */ /* 0x000e220008000a00 */
[----:B------:R-:W0:Y:S02]  /*0120*/  LDCU.64 UR12, c[0x0][0x380] ;  /* 0x00007000ff0c77ac */ /* 0x000e240008000a00 */
[----:B0-----:R-:W-:-:S04]  /*0130*/  IMAD R7, R5, UR6, R0 ;  /* 0x0000000605077c24 */ /* 0x001fc8000f8e0200 */
[----:B------:R-:W-:-:S05]  /*0140*/  IMAD.IADD R7, R2, 0x1, R7 ;  /* 0x0000000102077824 */ /* 0x000fca00078e0207 */
[----:B------:R-:W-:-:S13]  /*0150*/  ISETP.GE.AND P0, PT, R7, UR5, PT ;  /* 0x0000000507007c0c */ /* 0x000fda000bf06270 */
[----:B-1234-:R-:W-:Y:S05]  /*0160*/  @P0 BRA `(.L_x_9) ;  /* 0x0000000400a40947 */ /* 0x01efea0003800000 */
[----:B------:R-:W-:Y:S01]  /*0170*/  IMAD R21, R4, UR6, RZ ;  /* 0x0000000604157c24 */ /* 0x000fe2000f8e02ff */
[----:B------:R-:W-:Y:S01]  /*0180*/  BSSY.RECONVERGENT B1, `(.L_x_10) ;  /* 0x0000035000017945 */ /* 0x000fe20003800200 */
[----:B------:R-:W-:Y:S01]  /*0190*/  IMAD.MOV.U32 R23, RZ, RZ, R2 ;  /* 0x000000ffff177224 */ /* 0x000fe200078e0002 */
[----:B------:R-:W-:Y:S01]  /*01a0*/  PRMT R20, RZ, 0x7610, R20 ;  /* 0x00007610ff147816 */ /* 0x000fe20000000014 */
[----:B------:R-:W0:Y:S01]  /*01b0*/  I2F.U32.RP R12, R21 ;  /* 0x00000015000c7306 */ /* 0x000e220000209000 */
[C---:B------:R-:W-:Y:S01]  /*01c0*/  IMAD.IADD R6, R21.reuse, 0x1, R7 ;  /* 0x0000000115067824 */ /* 0x040fe200078e0207 */
[----:B------:R-:W-:Y:S01]  /*01d0*/  ISETP.NE.U32.AND P2, PT, R21, RZ, PT ;  /* 0x000000ff1500720c */ /* 0x000fe20003f45070 */
[----:B------:R-:W-:-:S03]  /*01e0*/  IMAD.MOV R13, RZ, RZ, -R21 ;  /* 0x000000ffff0d7224 */ /* 0x000fc600078e0a15 */
[C---:B------:R-:W-:Y:S02]  /*01f0*/  ISETP.GE.AND P0, PT, R6.reuse, UR5, PT ;  /* 0x0000000506007c0c */ /* 0x040fe4000bf06270 */
[----:B------:R-:W-:Y:S02]  /*0200*/  VIMNMX R11, PT, PT, R6, UR5, !PT ;  /* 0x00000005060b7c48 */ /* 0x000fe4000ffe0100 */
[----:B------:R-:W-:-:S04]  /*0210*/  SEL R10, RZ, 0x1, P0 ;  /* 0x00000001ff0a7807 */ /* 0x000fc80000000000 */
[----:B------:R-:W-:Y:S01]  /*0220*/  IADD3 R6, PT, PT, R11, -R6, -R10 ;  /* 0x800000060b067210 */ /* 0x000fe20007ffe80a */
[----:B0-----:R-:W0:Y:S02]  /*0230*/  MUFU.RCP R12, R12 ;  /* 0x0000000c000c7308 */ /* 0x001e240000001000 */
[----:B0-----:R-:W-:-:S06]  /*0240*/  VIADD R8, R12, 0xffffffe ;  /* 0x0ffffffe0c087836 */ /* 0x001fcc0000000000 */
[----:B------:R0:W1:Y:S02]  /*0250*/  F2I.FTZ.U32.TRUNC.NTZ R9, R8 ;  /* 0x0000000800097305 */ /* 0x000064000021f000 */
[----:B0-----:R-:W-:Y:S02]  /*0260*/  IMAD.MOV.U32 R8, RZ, RZ, RZ ;  /* 0x000000ffff087224 */ /* 0x001fe400078e00ff */
[----:B-1----:R-:W-:-:S04]  /*0270*/  IMAD R13, R13, R9, RZ ;  /* 0x000000090d0d7224 */ /* 0x002fc800078e02ff */
[----:B------:R-:W-:-:S06]  /*0280*/  IMAD.HI.U32 R9, R9, R13, R8 ;  /* 0x0000000d09097227 */ /* 0x000fcc00078e0008 */
[----:B------:R-:W-:-:S04]  /*0290*/  IMAD.HI.U32 R9, R9, R6, RZ ;  /* 0x0000000609097227 */ /* 0x000fc800078e00ff */
[----:B------:R-:W-:-:S04]  /*02a0*/  IMAD.MOV R8, RZ, RZ, -R9 ;  /* 0x000000ffff087224 */ /* 0x000fc800078e0a09 */
[----:B------:R-:W-:-:S05]  /*02b0*/  IMAD R6, R21, R8, R6 ;  /* 0x0000000815067224 */ /* 0x000fca00078e0206 */
[----:B------:R-:W-:-:S13]  /*02c0*/  ISETP.GE.U32.AND P0, PT, R6, R21, PT ;  /* 0x000000150600720c */ /* 0x000fda0003f06070 */
[----:B------:R-:W-:Y:S02]  /*02d0*/  @P0 IMAD.IADD R6, R6, 0x1, -R21 ;  /* 0x0000000106060824 */ /* 0x000fe400078e0a15 */
[----:B------:R-:W-:-:S03]  /*02e0*/  @P0 VIADD R9, R9, 0x1 ;  /* 0x0000000109090836 */ /* 0x000fc60000000000 */
[----:B------:R-:W-:-:S13]  /*02f0*/  ISETP.GE.U32.AND P1, PT, R6, R21, PT ;  /* 0x000000150600720c */ /* 0x000fda0003f26070 */
[----:B------:R-:W-:Y:S01]  /*0300*/  @P1 VIADD R9, R9, 0x1 ;  /* 0x0000000109091836 */ /* 0x000fe20000000000 */
[----:B------:R-:W-:-:S05]  /*0310*/  @!P2 LOP3.LUT R9, RZ, R21, RZ, 0x33, !PT ;  /* 0x00000015ff09a212 */ /* 0x000fca00078e33ff */
[----:B------:R-:W-:-:S05]  /*0320*/  IMAD.IADD R9, R10, 0x1, R9 ;  /* 0x000000010a097824 */ /* 0x000fca00078e0209 */
[C---:B------:R-:W-:Y:S02]  /*0330*/  LOP3.LUT R6, R9.reuse, 0x3, RZ, 0xc0, !PT ;  /* 0x0000000309067812 */ /* 0x040fe400078ec0ff */
[----:B------:R-:W-:Y:S02]  /*0340*/  ISETP.GE.U32.AND P0, PT, R9, 0x3, PT ;  /* 0x000000030900780c */ /* 0x000fe40003f06070 */
[----:B------:R-:W-:Y:S01]  /*0350*/  ISETP.NE.AND P1, PT, R6, 0x3, PT ;  /* 0x000000030600780c */ /* 0x000fe20003f25270 */
[----:B------:R-:W-:-:S12]  /*0360*/  IMAD.MOV.U32 R6, RZ, RZ, R7 ;  /* 0x000000ffff067224 */ /* 0x000fd800078e0007 */
[----:B------:R-:W-:Y:S05]  /*0370*/  @!P1 BRA `(.L_x_11) ;  /* 0x0000000000549947 */ /* 0x000fea0003800000 */
[----:B------:R-:W-:Y:S01]  /*0380*/  VIADD R6, R9, 0x1 ;  /* 0x0000000109067836 */ /* 0x000fe20000000000 */
[----:B------:R-:W-:Y:S01]  /*0390*/  PRMT R20, RZ, 0x7610, R20 ;  /* 0x00007610ff147816 */ /* 0x000fe20000000014 */
[----:B------:R-:W-:-:S03]  /*03a0*/  IMAD.MOV.U32 R23, RZ, RZ, R2 ;  /* 0x000000ffff177224 */ /* 0x000fc600078e0002 */
[----:B------:R-:W-:Y:S01]  /*03b0*/  LOP3.LUT R8, R6, 0x3, RZ, 0xc0, !PT ;  /* 0x0000000306087812 */ /* 0x000fe200078ec0ff */
[----:B------:R-:W-:-:S04]  /*03c0*/  IMAD.MOV.U32 R6, RZ, RZ, R7 ;  /* 0x000000ffff067224 */ /* 0x000fc800078e0007 */
[----:B------:R-:W-:-:S07]  /*03d0*/  IMAD.MOV R10, RZ, RZ, -R8 ;  /* 0x000000ffff0a7224 */ /* 0x000fce00078e0a08 */
.L_x_12:
[--C-:B------:R-:W-:Y:S01]  /*03e0*/  SHF.R.S32.HI R9, RZ, 0x1f, R6.reuse ;  /* 0x0000001fff097819 */ /* 0x100fe20000011406 */
[----:B------:R-:W-:-:S04]  /*03f0*/  IMAD.MOV.U32 R8, RZ, RZ, R6 ;  /* 0x000000ffff087224 */ /* 0x000fc800078e0006 */
[----:B------:R-:W-:-:S03]  /*0400*/  IMAD.WIDE R12, R2, UR4, R8 ;  /* 0x00000004020c7c25 */ /* 0x000fc6000f8e0208 */
[----:B------:R-:W-:-:S04]  /*0410*/  LEA R8, P1, R12, UR10, 0x1 ;  /* 0x0000000a0c087c11 */ /* 0x000fc8000f8208ff */
[----:B------:R-:W-:-:S06]  /*0420*/  LEA.HI.X R9, R12, UR11, R13, 0x1, P1 ;  /* 0x0000000b0c097c11 */ /* 0x000fcc00088f0c0d */
[----:B------:R-:W2:Y:S01]  /*0430*/  LDG.E.U16 R9, desc[UR8][R8.64] ;  /* 0x0000000808097981 */ /* 0x000ea2000c1e1500 */
[----:B------:R-:W-:-:S05]  /*0440*/  VIADD R10, R10, 0x1 ;  /* 0x000000010a0a7836 */ /* 0x000fca0000000000 */
[----:B------:R-:W-:Y:S02]  /*0450*/  ISETP.NE.AND P2, PT, R10, RZ, PT ;  /* 0x000000ff0a00720c */ /* 0x000fe40003f45270 */
[C---:B--2---:R-:W-:Y:S01]  /*0460*/  HSETP2.GT.AND P1, PT, |R9|.reuse.H0_H0, R20.H0_H0, PT ;  /* 0x2000001409007234 */ /* 0x044fe20003f24a00 */
[----:B------:R-:W-:-:S04]  /*0470*/  HADD2 R8, |R9|.H0_H0, -RZ.H0_H0 ;  /* 0xa00000ff09087230 */ /* 0x000fc80000000a00 */
[----:B------:R-:W-:Y:S01]  /*0480*/  SEL R23, R23, R6, !P1 ;  /* 0x0000000617177207 */ /* 0x000fe20004800000 */
[----:B------:R-:W-:Y:S01]  /*0490*/  IMAD R6, R4, UR6, R6 ;  /* 0x0000000604067c24 */ /* 0x000fe2000f8e0206 */
[----:B------:R-:W-:-:S06]  /*04a0*/  PRMT R8, R8, 0x5410, RZ ;  /* 0x0000541008087816 */ /* 0x000fcc00000000ff */
[----:B------:R-:W-:Y:S01]  /*04b0*/  @P1 PRMT R20, R8, 0x7610, R20 ;  /* 0x0000761008141816 */ /* 0x000fe20000000014 */
[----:B------:R-:W-:Y:S06]  /*04c0*/  @P2 BRA `(.L_x_12) ;  /* 0xfffffffc00c42947 */ /* 0x000fec000383ffff */
.L_x_11:
[----:B------:R-:W-:Y:S05]  /*04d0*/  BSYNC.RECONVERGENT B1 ;  /* 0x0000000000017941 */ /* 0x000fea0003800200 */
.L_x_10:
[----:B------:R-:W-:Y:S05]  /*04e0*/  @!P0 BRA `(.L_x_9) ;  /* 0x0000000000c48947 */ /* 0x000fea0003800000 */
.L_x_13:
[--C-:B------:R-:W-:Y:S01]  /*04f0*/  SHF.R.S32.HI R9, RZ, 0x1f, R6.reuse ;  /* 0x0000001fff097819 */ /* 0x100fe20000011406 */
[----:B------:R-:W-:-:S04]  /*0500*/  IMAD.MOV.U32 R8, RZ, RZ, R6 ;  /* 0x000000ffff087224 */ /* 0x000fc800078e0006 */
[----:B------:R-:W-:-:S04]  /*0510*/  IMAD.WIDE R10, R2, UR7, R8 ;  /* 0x00000007020a7c25 */ /* 0x000fc8000f8e0208 */
[----:B------:R-:W-:Y:S01]  /*0520*/  IMAD.IADD R8, R21, 0x1, R6 ;  /* 0x0000000115087824 */ /* 0x000fe200078e0206 */
[----:B------:R-:W-:-:S04]  /*0530*/  LEA R18, P0, R10, UR12, 0x1 ;  /* 0x0000000c0a127c11 */ /* 0x000fc8000f8008ff */
[----:B------:R-:W-:Y:S02]  /*0540*/  LEA.HI.X R19, R10, UR13, R11, 0x1, P0 ;  /* 0x0000000d0a137c11 */ /* 0x000fe400080f0c0b */
[----:B------:R-:W-:-:S03]  /*0550*/  SHF.R.S32.HI R9, RZ, 0x1f, R8 ;  /* 0x0000001fff097819 */ /* 0x000fc60000011408 */
[----:B------:R0:W2:Y:S01]  /*0560*/  LDG.E.U16 R22, desc[UR8][R18.64] ;  /* 0x0000000812167981 */ /* 0x0000a2000c1e1500 */
[--C-:B------:R-:W-:Y:S02]  /*0570*/  IMAD.IADD R10, R21, 0x1, R8.reuse ;  /* 0x00000001150a7824 */ /* 0x100fe400078e0208 */
[----:B------:R-:W-:-:S03]  /*0580*/  IMAD.WIDE R12, R2, UR7, R8 ;  /* 0x00000007020c7c25 */ /* 0x000fc6000f8e0208 */
[----:B------:R-:W-:Y:S02]  /*0590*/  SHF.R.S32.HI R11, RZ, 0x1f, R10 ;  /* 0x0000001fff0b7819 */ /* 0x000fe4000001140a */
[----:B------:R-:W-:-:S04]  /*05a0*/  LEA R24, P0, R12, UR12, 0x1 ;  /* 0x0000000c0c187c11 */ /* 0x000fc8000f8008ff */
[----:B------:R-:W-:Y:S01]  /*05b0*/  LEA.HI.X R25, R12, UR13, R13, 0x1, P0 ;  /* 0x0000000d0c197c11 */ /* 0x000fe200080f0c0d */
[----:B------:R-:W-:-:S04]  /*05c0*/  IMAD.WIDE R14, R2, UR7, R10 ;  /* 0x00000007020e7c25 */ /* 0x000fc8000f8e020a */
[----:B------:R-:W3:Y:S01]  /*05d0*/  LDG.E.U16 R9, desc[UR8][R24.64] ;  /* 0x0000000818097981 */ /* 0x000ee2000c1e1500 */
[----:B------:R-:W-:Y:S01]  /*05e0*/  LEA R16, P0, R14, UR12, 0x1 ;  /* 0x0000000c0e107c11 */ /* 0x000fe2000f8008ff */
[----:B------:R-:W-:-:S03]  /*05f0*/  IMAD.IADD R12, R21, 0x1, R10 ;  /* 0x00000001150c7824 */ /* 0x000fc600078e020a */
[----:B------:R-:W-:Y:S02]  /*0600*/  LEA.HI.X R17, R14, UR13, R15, 0x1, P0 ;  /* 0x0000000d0e117c11 */ /* 0x000fe400080f0c0f */
[----:B------:R-:W-:-:S03]  /*0610*/  SHF.R.S32.HI R13, RZ, 0x1f, R12 ;  /* 0x0000001fff0d7819 */ /* 0x000fc6000001140c */
[----:B------:R-:W4:Y:S01]  /*0620*/  LDG.E.U16 R16, desc[UR8][R16.64] ;  /* 0x0000000810107981 */ /* 0x000f22000c1e1500 */
[----:B------:R-:W-:-:S03]  /*0630*/  IMAD.WIDE R14, R2, UR7, R12 ;  /* 0x00000007020e7c25 */ /* 0x000fc6000f8e020c */
[----:B0-----:R-:W-:-:S04]  /*0640*/  LEA R18, P0, R14, UR12, 0x1 ;  /* 0x0000000c0e127c11 */ /* 0x001fc8000f8008ff */
[----:B------:R-:W-:-:S05]  /*0650*/  LEA.HI.X R19, R14, UR13, R15, 0x1, P0 ;  /* 0x0000000d0e137c11 */ /* 0x000fca00080f0c0f */
[----:B------:R-:W5:Y:S01]  /*0660*/  LDG.E.U16 R18, desc[UR8][R18.64] ;  /* 0x0000000812127981 */ /* 0x000f62000c1e1500 */
[----:B------:R-:W-:-:S05]  /*0670*/  PRMT R11, R20, 0x7610, R11 ;  /* 0x00007610140b7816 */ /* 0x000fca000000000b */
[C---:B--2---:R-:W-:Y:S01]  /*0680*/  HSETP2.GT.AND P1, PT, |R22|.reuse.H0_H0, R11.H0_H0, PT ;  /* 0x2000000b16007234 */ /* 0x044fe20003f24a00 */
[----:B------:R-:W-:-:S05]  /*0690*/  HADD2 R13, |R22|.H0_H0, -RZ.H0_H0 ;  /* 0xa00000ff160d7230 */ /* 0x000fca0000000a00 */
[----:B------:R-:W-:-:S07]  /*06a0*/  PRMT R13, R13, 0x5410, RZ ;  /* 0x000054100d0d7816 */ /* 0x000fce00000000ff */
[----:B------:R-:W-:-:S05]  /*06b0*/  @P1 PRMT R11, R13, 0x7610, R11 ;  /* 0x000076100d0b1816 */ /* 0x000fca000000000b */
[C---:B---3--:R-:W-:Y:S01]  /*06c0*/  HSETP2.GT.AND P2, PT, |R9|.reuse.H0_H0, R11.H0_H0, PT ;  /* 0x2000000b09007234 */ /* 0x048fe20003f44a00 */
[----:B------:R-:W-:-:S05]  /*06d0*/  HADD2 R9, |R9|.H0_H0, -RZ.H0_H0 ;  /* 0xa00000ff09097230 */ /* 0x000fca0000000a00 */
[----:B------:R-:W-:-:S07]  /*06e0*/  PRMT R9, R9, 0x5410, RZ ;  /* 0x0000541009097816 */ /* 0x000fce00000000ff */
[----:B------:R-:W-:Y:S01]  /*06f0*/  @P2 PRMT R11, R9, 0x7610, R11 ;  /* 0x00007610090b2816 */ /* 0x000fe2000000000b */
[----:B----4-:R-:W-:-:S04]  /*0700*/  HADD2 R9, |R16|.H0_H0, -RZ.H0_H0 ;  /* 0xa00000ff10097230 */ /* 0x010fc80000000a00 */
[----:B------:R-:W-:Y:S02]  /*0710*/  HSETP2.GT.AND P3, PT, |R16|.H0_H0, R11.H0_H0, PT ;  /* 0x2000000b10007234 */ /* 0x000fe40003f64a00 */
[----:B------:R-:W-:-:S11]  /*0720*/  PRMT R9, R9, 0x5410, RZ ;  /* 0x0000541009097816 */ /* 0x000fd600000000ff */
[----:B------:R-:W-:Y:S02]  /*0730*/  @P3 PRMT R11, R9, 0x7610, R11 ;  /* 0x00007610090b3816 */ /* 0x000fe4000000000b */
[----:B------:R-:W-:Y:S01]  /*0740*/  SEL R9, R23, R6, !P1 ;  /* 0x0000000617097207 */ /* 0x000fe20004800000 */
[----:B------:R-:W-:Y:S02]  /*0750*/  IMAD.IADD R6, R21, 0x1, R12 ;  /* 0x0000000115067824 */ /* 0x000fe400078e020c */
[C---:B-----5:R-:W-:Y:S01]  /*0760*/  HSETP2.GT.AND P0, PT, |R18|.reuse.H0_H0, R11.H0_H0, PT ;  /* 0x2000000b12007234 */ /* 0x060fe20003f04a00 */
[----:B------:R-:W-:Y:S01]  /*0770*/  HADD2 R18, |R18|.H0_H0, -RZ.H0_H0 ;  /* 0xa00000ff12127230 */ /* 0x000fe20000000a00 */
[----:B------:R-:W-:Y:S02]  /*0780*/  SEL R9, R9, R8, !P2 ;  /* 0x0000000809097207 */ /* 0x000fe40005000000 */
[----:B------:R-:W-:Y:S02]  /*0790*/  ISETP.GE.AND P1, PT, R6, UR5, PT ;  /* 0x0000000506007c0c */ /* 0x000fe4000bf26270 */
[----:B------:R-:W-:-:S02]  /*07a0*/  PRMT R8, R18, 0x5410, RZ ;  /* 0x0000541012087816 */ /* 0x000fc400000000ff */
[----:B------:R-:W-:-:S04]  /*07b0*/  SEL R9, R9, R10, !P3 ;  /* 0x0000000a09097207 */ /* 0x000fc80005800000 */
[----:B------:R-:W-:Y:S02]  /*07c0*/  SEL R23, R9, R12, !P0 ;  /* 0x0000000c09177207 */ /* 0x000fe40004000000 */
[----:B------:R-:W-:-:S04]  /*07d0*/  @P0 PRMT R11, R8, 0x7610, R11 ;  /* 0x00007610080b0816 */ /* 0x000fc8000000000b */
[----:B------:R-:W-:Y:S01]  /*07e0*/  PRMT R20, R11, 0x7610, R20 ;  /* 0x000076100b147816 */ /* 0x000fe20000000014 */
[----:B------:R-:W-:Y:S06]  /*07f0*/  @!P1 BRA `(.L_x_13) ;  /* 0xfffffffc003c9947 */ /* 0x000fec000383ffff */
.L_x_9:
[----:B------:R-:W-:Y:S05]  /*0800*/  BSYNC.RECONVERGENT B0 ;  /* 0x0000000000007941 */ /* 0x000fea0003800200 */
.L_x_8:
[----:B------:R-:W-:Y:S01]  /*0810*/  PRMT R6, R20, 0x5410, R20 ;  /* 0x0000541014067816 */ /* 0x000fe20000000014 */
[----:B------:R-:W-:Y:S01]  /*0820*/  SHFL.DOWN PT, R8, R23, 0x10, 0x1f ;  /* 0x0a001f0017087f89 */ /* 0x000fe200000e0000 */
[----:B------:R-:W0:Y:S01]  /*0830*/  S2UR UR5, SR_CgaCtaId ;  /* 0x00000000000579c3 */ /* 0x000e220000008800 */
[----:B------:R-:W-:Y:S01]  /*0840*/  UMOV UR4, 0x400 ;  /* 0x0000040000047882 */ /* 0x000fe20000000000 */
[----:B------:R-:W-:Y:S01]  /*0850*/  BSSY B0, `(.L_x_14) ;  /* 0x000005b000007945 */ /* 0x000fe20003800000 */
[----:B------:R-:W1:Y:S01]  /*0860*/  SHFL.DOWN PT, R9, R6, 0x10, 0x1f ;  /* 0x0a001f0006097f89 */ /* 0x000e6200000e0000 */
[----:B0-----:R-:W-:Y:S01]  /*0870*/  ULEA UR4, UR5, UR4, 0x18 ;  /* 0x0000000405047291 */ /* 0x001fe2000f8ec0ff */
[----:B-1----:R-:W-:-:S03]  /*0880*/  HSETP2.GT.AND P0, PT, R9.H0_H0, R20.H0_H0, PT ;  /* 0x2000001409007234 */ /* 0x002fc60003f04800 */
[----:B------:R-:W-:Y:S02]  /*0890*/  ULEA UR10, UR6, UR4, 0x1 ;  /* 0x00000004060a7291 */ /* 0x000fe4000f8e08ff */
[----:B------:R-:W-:Y:S02]  /*08a0*/  SEL R9, R20, R9, !P0 ;  /* 0x0000000914097207 */ /* 0x000fe40004000000 */
[----:B------:R-:W-:Y:S02]  /*08b0*/  SEL R8, R23, R8, !P0 ;  /* 0x0000000817087207 */ /* 0x000fe40004000000 */
[----:B------:R-:W-:-:S03]  /*08c0*/  PRMT R6, R9, 0x5410, R9 ;  /* 0x0000541009067816 */ /* 0x000fc60000000009 */
[----:B------:R-:W-:Y:S04]  /*08d0*/  SHFL.DOWN PT, R11, R8, 0x8, 0x1f ;  /* 0x09001f00080b7f89 */ /* 0x000fe800000e0000 */
[----:B------:R-:W0:Y:S02]  /*08e0*/  SHFL.DOWN PT, R10, R6, 0x8, 0x1f ;  /* 0x09001f00060a7f89 */ /* 0x000e2400000e0000 */
[----:B0-----:R-:W-:-:S05]  /*08f0*/  HSETP2.GT.AND P0, PT, R10.H0_H0, R9.H0_H0, PT ;  /* 0x200000090a007234 */ /* 0x001fca0003f04800 */
        /* <DEDUP_REMOVED lines=8> */
[----:B------:R-:W-:Y:S02]  /*0980*/  PRMT R6, R9, 0x5410, R9 ;  /* 0x0000541009067816 */ /* 0x000fe40000000009 */
[----:B------:R-:W-:Y:S01]  /*0990*/  LOP3.LUT P1, R11, R0, 0x1f, RZ, 0xc0, !PT ;  /* 0x0000001f000b7812 */ /* 0x000fe2000782c0ff */
[----:B------:R-:W-:Y:S04]  /*09a0*/  SHFL.DOWN PT, R13, R12, 0x2, 0x1f ;  /* 0x08401f000c0d7f89 */ /* 0x000fe800000e0000 */
[----:B------:R-:W0:Y:S02]  /*09b0*/  SHFL.DOWN PT, R10, R6, 0x2, 0x1f ;  /* 0x08401f00060a7f89 */ /* 0x000e2400000e0000 */
[----:B0-----:R-:W-:-:S05]  /*09c0*/  HSETP2.GT.AND P0, PT, R10.H0_H0, R9.H0_H0, PT ;  /* 0x200000090a007234 */ /* 0x001fca0003f04800 */
[----:B------:R-:W-:Y:S02]  /*09d0*/  SEL R9, R9, R10, !P0 ;  /* 0x0000000a09097207 */ /* 0x000fe40004000000 */
[----:B------:R-:W-:Y:S02]  /*09e0*/  SEL R13, R12, R13, !P0 ;  /* 0x0000000d0c0d7207 */ /* 0x000fe40004000000 */
[----:B------:R-:W-:Y:S02]  /*09f0*/  PRMT R6, R9, 0x5410, R9 ;  /* 0x0000541009067816 */ /* 0x000fe40000000009 */
[----:B------:R-:W-:Y:S01]  /*0a00*/  @!P1 SHF.R.U32.HI R12, RZ, 0x5, R0 ;  /* 0x00000005ff0c9819 */ /* 0x000fe20000011600 */
[----:B------:R-:W-:Y:S04]  /*0a10*/  SHFL.DOWN PT, R10, R13, 0x1, 0x1f ;  /* 0x08201f000d0a7f89 */ /* 0x000fe800000e0000 */
[----:B------:R0:W1:Y:S02]  /*0a20*/  SHFL.DOWN PT, R8, R6, 0x1, 0x1f ;  /* 0x08201f0006087f89 */ /* 0x00006400000e0000 */
[----:B0-----:R-:W-:-:S02]  /*0a30*/  @!P1 LEA R6, R12, UR4, 0x1 ;  /* 0x000000040c069c11 */ /* 0x001fc4000f8e08ff */
[----:B------:R-:W-:Y:S02]  /*0a40*/  @!P1 LEA R12, R12, UR10, 0x2 ;  /* 0x0000000a0c0c9c11 */ /* 0x000fe4000f8e10ff */
[----:B-1----:R-:W-:-:S05]  /*0a50*/  HSETP2.GT.AND P0, PT, R8.H0_H0, R9.H0_H0, PT ;  /* 0x2000000908007234 */ /* 0x002fca0003f04800 */
[----:B------:R-:W-:Y:S02]  /*0a60*/  SEL R9, R9, R8, !P0 ;  /* 0x0000000809097207 */ /* 0x000fe40004000000 */
[----:B------:R-:W-:Y:S02]  /*0a70*/  SEL R15, R13, R10, !P0 ;  /* 0x0000000a0d0f7207 */ /* 0x000fe40004000000 */
[----:B------:R-:W-:Y:S01]  /*0a80*/  ISETP.GT.U32.AND P0, PT, R0, 0x1f, PT ;  /* 0x0000001f0000780c */ /* 0x000fe20003f04070 */
[----:B------:R0:W-:Y:S04]  /*0a90*/  @!P1 STS.U16 [R6], R9 ;  /* 0x0000000906009388 */ /* 0x0001e80000000400 */
[----:B------:R0:W-:Y:S01]  /*0aa0*/  @!P1 STS [R12], R15 ;  /* 0x0000000f0c009388 */ /* 0x0001e20000000800 */
[----:B------:R-:W-:Y:S07]  /*0ab0*/  BAR.SYNC.DEFER_BLOCKING 0x0 ;  /* 0x0000000000007b1d */ /* 0x000fee0000010000 */
[----:B------:R-:W-:Y:S05]  /*0ac0*/  @P0 BRA `(.L_x_15) ;  /* 0x0000000000cc0947 */ /* 0x000fea0003800000 */
[----:B------:R-:W-:Y:S01]  /*0ad0*/  USHF.R.U32.HI UR5, URZ, 0x5, UR6 ;  /* 0x00000005ff057899 */ /* 0x000fe20008011606 */
[----:B------:R-:W-:Y:S01]  /*0ae0*/  IMAD.MOV.U32 R8, RZ, RZ, R2 ;  /* 0x000000ffff087224 */ /* 0x000fe200078e0002 */
[----:B0-----:R-:W-:Y:S02]  /*0af0*/  PRMT R6, RZ, 0x7610, R6 ;  /* 0x00007610ff067816 */ /* 0x001fe40000000006 */
[C---:B------:R-:W-:Y:S02]  /*0b00*/  ISETP.NE.AND P0, PT, R11.reuse, RZ, PT ;  /* 0x000000ff0b00720c */ /* 0x040fe40003f05270 */
[----:B------:R-:W-:Y:S01]  /*0b10*/  ISETP.GE.U32.AND P1, PT, R11, UR5, PT ;  /* 0x000000050b007c0c */ /* 0x000fe2000bf26070 */
[----:B------:R-:W-:-:S12]  /*0b20*/  UMOV UR5, 0xffffffff ;  /* 0xffffffff00057882 */ /* 0x000fd80000000000 */
[C---:B------:R-:W-:Y:S02]  /*0b30*/  @!P1 LEA R9, R11.reuse, UR4, 0x1 ;  /* 0x000000040b099c11 */ /* 0x040fe4000f8e08ff */
[----:B------:R-:W-:-:S04]  /*0b40*/  @!P1 LEA R10, R11, UR10, 0x2 ;  /* 0x0000000a0b0a9c11 */ /* 0x000fc8000f8e10ff */
[----:B------:R-:W0:Y:S04]  /*0b50*/  @!P1 LDS.U16 R9, [R9] ;  /* 0x0000000009099984 */ /* 0x000e280000000400 */
[----:B------:R1:W2:Y:S01]  /*0b60*/  @!P1 LDS R8, [R10] ;  /* 0x000000000a089984 */ /* 0x0002a20000000800 */
[----:B0-----:R-:W-:-:S04]  /*0b70*/  @!P1 PRMT R6, R9, 0x7610, R6 ;  /* 0x0000761009069816 */ /* 0x001fc80000000006 */
[----:B------:R-:W-:Y:S01]  /*0b80*/  PRMT R9, R6, 0x5410, R6 ;  /* 0x0000541006097816 */ /* 0x000fe20000000006 */
[----:B-12---:R-:W-:Y:S06]  /*0b90*/  BRA.DIV UR5, `(.L_x_16) ;  /* 0x0000001605847947 */ /* 0x006fec000b800000 */
[----:B------:R-:W0:Y:S02]  /*0ba0*/  SHFL.DOWN PT, R9, R9, 0x10, 0x1f ;  /* 0x0a001f0009097f89 */ /* 0x000e2400000e0000 */
[----:B0-----:R-:W-:-:S05]  /*0bb0*/  PRMT R11, R9, 0x7610, R11 ;  /* 0x00007610090b7816 */ /* 0x001fca000000000b */
[----:B------:R-:W-:-:S05]  /*0bc0*/  HSETP2.GT.AND P1, PT, R11.H0_H0, R6.H0_H0, PT ;  /* 0x200000060b007234 */ /* 0x000fca0003f24800 */
[----:B------:R-:W-:Y:S02]  /*0bd0*/  SEL R6, R6, R11, !P1 ;  /* 0x0000000b06067207 */ /* 0x000fe40004800000 */
[----:B------:R-:W0:Y:S02]  /*0be0*/  SHFL.DOWN PT, R11, R8, 0x10, 0x1f ;  /* 0x0a001f00080b7f89 */ /* 0x000e2400000e0000 */
[----:B------:R-:W-:-:S05]  /*0bf0*/  PRMT R9, R6, 0x5410, R6 ;  /* 0x0000541006097816 */ /* 0x000fca0000000006 */
[----:B------:R-:W1:Y:S01]  /*0c00*/  SHFL.DOWN PT, R13, R9, 0x8, 0x1f ;  /* 0x09001f00090d7f89 */ /* 0x000e6200000e0000 */
[----:B0-----:R-:W-:Y:S02]  /*0c10*/  SEL R11, R8, R11, !P1 ;  /* 0x0000000b080b7207 */ /* 0x001fe40004800000 */
[----:B-1----:R-:W-:-:S05]  /*0c20*/  HSETP2.GT.AND P2, PT, R13.H0_H0, R6.H0_H0, PT ;  /* 0x200000060d007234 */ /* 0x002fca0003f44800 */
[----:B------:R-:W-:Y:S02]  /*0c30*/  SEL R13, R6, R13, !P2 ;  /* 0x0000000d060d7207 */ /* 0x000fe40005000000 */
[----:B------:R-:W0:Y:S02]  /*0c40*/  SHFL.DOWN PT, R6, R11, 0x8, 0x1f ;  /* 0x09001f000b067f89 */ /* 0x000e2400000e0000 */
[----:B------:R-:W-:-:S05]  /*0c50*/  PRMT R8, R13, 0x5410, R13 ;  /* 0x000054100d087816 */ /* 0x000fca000000000d */
[----:B------:R-:W1:Y:S01]  /*0c60*/  SHFL.DOWN PT, R12, R8, 0x4, 0x1f ;  /* 0x08801f00080c7f89 */ /* 0x000e6200000e0000 */
[----:B0-----:R-:W-:-:S05]  /*0c70*/  SEL R6, R11, R6, !P2 ;  /* 0x000000060b067207 */ /* 0x001fca0005000000 */
[----:B------:R-:W0:Y:S01]  /*0c80*/  SHFL.DOWN PT, R9, R6, 0x4, 0x1f ;  /* 0x08801f0006097f89 */ /* 0x000e2200000e0000 */
[----:B-1----:R-:W-:-:S05]  /*0c90*/  HSETP2.GT.AND P1, PT, R12.H0_H0, R13.H0_H0, PT ;  /* 0x2000000d0c007234 */ /* 0x002fca0003f24800 */
[----:B------:R-:W-:-:S04]  /*0ca0*/  SEL R12, R13, R12, !P1 ;  /* 0x0000000c0d0c7207 */ /* 0x000fc80004800000 */
[----:B------:R-:W-:-:S05]  /*0cb0*/  PRMT R8, R12, 0x5410, R12 ;  /* 0x000054100c087816 */ /* 0x000fca000000000c */
[----:B------:R-:W1:Y:S01]  /*0cc0*/  SHFL.DOWN PT, R10, R8, 0x2, 0x1f ;  /* 0x08401f00080a7f89 */ /* 0x000e6200000e0000 */
[----:B0-----:R-:W-:-:S05]  /*0cd0*/  SEL R9, R6, R9, !P1 ;  /* 0x0000000906097207 */ /* 0x001fca0004800000 */
[----:B------:R-:W0:Y:S01]  /*0ce0*/  SHFL.DOWN PT, R14, R9, 0x2, 0x1f ;  /* 0x08401f00090e7f89 */ /* 0x000e2200000e0000 */
[----:B-1----:R-:W-:-:S05]  /*0cf0*/  PRMT R11, R10, 0x7610, R11 ;  /* 0x000076100a0b7816 */ /* 0x002fca000000000b */
[----:B------:R-:W-:-:S05]  /*0d00*/  HSETP2.GT.AND P1, PT, R11.H0_H0, R12.H0_H0, PT ;  /* 0x2000000c0b007234 */ /* 0x000fca0003f24800 */
[----:B------:R-:W-:Y:S02]  /*0d10*/  SEL R12, R12, R11, !P1 ;  /* 0x0000000b0c0c7207 */ /* 0x000fe40004800000 */
[----:B0-----:R-:W-:Y:S02]  /*0d20*/  SEL R14, R9, R14, !P1 ;  /* 0x0000000e090e7207 */ /* 0x001fe40004800000 */
[----:B------:R-:W-:-:S03]  /*0d30*/  PRMT R6, R12, 0x5410, R12 ;  /* 0x000054100c067816 */ /* 0x000fc6000000000c */
[----:B------:R-:W-:Y:S04]  /*0d40*/  SHFL.DOWN PT, R15, R14, 0x1, 0x1f ;  /* 0x08201f000e0f7f89 */ /* 0x000fe800000e0000 */
[----:B------:R-:W0:Y:S02]  /*0d50*/  SHFL.DOWN PT, R6, R6, 0x1, 0x1f ;  /* 0x08201f0006067f89 */ /* 0x000e2400000e0000 */
[----:B0-----:R-:W-:-:S07]  /*0d60*/  PRMT R13, R6, 0x7610, R13 ;  /* 0x00007610060d7816 */ /* 0x001fce000000000d */
.L_x_64:
[----:B------:R-:W0:Y:S01]  /*0d70*/  LDC.64 R8, c[0x0][0x3a0] ;  /* 0x0000e800ff087b82 */ /* 0x000e220000000a00 */
[----:B------:R-:W-:-:S05]  /*0d80*/  HSETP2.GT.AND P1, PT, R13.H0_H0, R12.H0_H0, PT ;  /* 0x2000000c0d007234 */ /* 0x000fca0003f24800 */
[----:B------:R-:W-:Y:S02]  /*0d90*/  SEL R13, R12, R13, !P1 ;  /* 0x0000000d0c0d7207 */ /* 0x000fe40004800000 */
[----:B------:R-:W1:Y:S01]  /*0da0*/  LDC.64 R10, c[0x0][0x3a8] ;  /* 0x0000ea00ff0a7b82 */ /* 0x000e620000000a00 */
[----:B------:R-:W-:Y:S01]  /*0db0*/  SEL R15, R14, R15, !P1 ;  /* 0x0000000f0e0f7207 */ /* 0x000fe20004800000 */
[----:B0-----:R-:W-:-:S05]  /*0dc0*/  @!P0 IMAD.WIDE.U32 R8, R5, 0x2, R8 ;  /* 0x0000000205088825 */ /* 0x001fca00078e0008 */
[----:B------:R2:W-:Y:S01]  /*0dd0*/  @!P0 STG.E.U16 desc[UR8][R8.64], R13 ;  /* 0x0000000d08008986 */ /* 0x0005e2000c101508 */
[----:B-1----:R-:W-:-:S05]  /*0de0*/  @!P0 IMAD.WIDE.U32 R10, R5, 0x4, R10 ;  /* 0x00000004050a8825 */ /* 0x002fca00078e000a */
[----:B------:R2:W-:Y:S02]  /*0df0*/  @!P0 STG.E desc[UR8][R10.64], R15 ;  /* 0x0000000f0a008986 */ /* 0x0005e4000c101908 */
.L_x_15:
[----:B------:R-:W-:Y:S05]  /*0e00*/  BSYNC B0 ;  /* 0x0000000000007941 */ /* 0x000fea0003800000 */
.L_x_14:
[----:B--2---:R-:W-:-:S05]  /*0e10*/  CS2R.32 R8, SR_CgaSize ;  /* 0x0000000000087805 */ /* 0x004fca0000008a00 */
[----:B------:R-:W-:-:S06]  /*0e20*/  IMAD R8, R8, -0xa0, RZ ;  /* 0xffffff6008087824 */ /* 0x000fcc00078e02ff */
[----:B------:R-:W1:Y:S01]  /*0e30*/  LDC R8, c[0x0][R8+0x258] ;  /* 0x0000960008087b82 */ /* 0x000e620000000800 */
[----:B0-----:R-:W-:-:S05]  /*0e40*/  CS2R.32 R9, SR_CgaSize ;  /* 0x0000000000097805 */ /* 0x001fca0000008a00 */
[----:B------:R-:W-:-:S06]  /*0e50*/  IMAD R9, R9, -0xa0, RZ ;  /* 0xffffff6009097824 */ /* 0x000fcc00078e02ff */
[----:B------:R-:W0:Y:S01]  /*0e60*/  LDC R9, c[0x0][R9+0x254] ;  /* 0x0000950009097b82 */ /* 0x000e220000000800 */
[----:B-1----:R-:W-:-:S04]  /*0e70*/  ISETP.NE.U32.AND P0, PT, R8, RZ, PT ;  /* 0x000000ff0800720c */ /* 0x002fc80003f05070 */
[----:B0-----:R-:W-:-:S13]  /*0e80*/  ISETP.NE.AND.EX P0, PT, R9, RZ, PT, P0 ;  /* 0x000000ff0900720c */ /* 0x001fda0003f05300 */
[----:B------:R-:W-:Y:S05]  /*0e90*/  @P0 BRA `(.L_x_17) ;  /* 0x0000000000040947 */ /* 0x000fea0003800000 */
[----:B------:R-:W-:Y:S05]  /*0ea0*/  BPT.TRAP 0x1 ;  /* 0x000000040000795c */ /* 0x000fea0000300000 */
.L_x_17:
[----:B------:R-:W-:-:S03]  /*0eb0*/  UMOV UR5, 0xffffffff ;  /* 0xffffffff00057882 */ /* 0x000fc60000000000 */
[----:B------:R-:W-:Y:S05]  /*0ec0*/  BRA.DIV UR5, `(.L_x_18) ;  /* 0x0000001605dc7947 */ /* 0x000fea000b800000 */
[----:B------:R-:W-:Y:S06]  /*0ed0*/  BAR.SYNC.DEFER_BLOCKING 0x0 ;  /* 0x0000000000007b1d */ /* 0x000fec0000010000 */
.L_x_67:
[----:B------:R-:W0:Y:S01]  /*0ee0*/  S2R R11, SR_TID.Y ;  /* 0x00000000000b7919 */ /* 0x000e220000002200 */
[----:B------:R-:W-:Y:S01]  /*0ef0*/  BSSY B0, `(.L_x_19) ;  /* 0x0000025000007945 */ /* 0x000fe20003800000 */
[----:B------:R-:W1:Y:S01]  /*0f00*/  S2R R13, SR_TID.Z ;  /* 0x00000000000d7919 */ /* 0x000e620000002300 */
[----:B0-----:R-:W-:-:S05]  /*0f10*/  IMAD.IADD R6, R0, 0x1, R11 ;  /* 0x0000000100067824 */ /* 0x001fca00078e020b */
[----:B-1----:R-:W-:-:S13]  /*0f20*/  LOP3.LUT P0, R6, R6, RZ, R13, 0xfa, !PT ;  /* 0x000000ff06067212 */ /* 0x002fda000780fa0d */
[----:B------:R-:W-:Y:S05]  /*0f30*/  @P0 BRA `(.L_x_20) ;  /* 0x0000000000800947 */ /* 0x000fea0003800000 */
[----:B------:R-:W0:Y:S01]  /*0f40*/  S2R R10, SR_CTAID.Y ;  /* 0x00000000000a7919 */ /* 0x000e220000002600 */
[----:B------:R-:W1:Y:S01]  /*0f50*/  LDCU UR5, c[0x0][0x374] ;  /* 0x00006e80ff0577ac */ /* 0x000e620008000800 */
[----:B------:R-:W2:Y:S01]  /*0f60*/  LDC R11, c[0x0][0x378] ;  /* 0x0000de00ff0b7b82 */ /* 0x000ea20000000800 */
[----:B------:R-:W-:Y:S01]  /*0f70*/  IMAD.MOV R16, RZ, RZ, -R4 ;  /* 0x000000ffff107224 */ /* 0x000fe200078e0a04 */
[----:B------:R-:W3:Y:S01]  /*0f80*/  S2R R12, SR_CTAID.Z ;  /* 0x00000000000c7919 */ /* 0x000ee20000002700 */
[----:B------:R-:W-:Y:S02]  /*0f90*/  VOTEU.ANY UR7, UPT, PT ;  /* 0x0000000000077886 */ /* 0x000fe400038e0100 */
[----:B------:R-:W4:Y:S01]  /*0fa0*/  FLO.U32 R14, UR7 ;  /* 0x00000007000e7d00 */ /* 0x000f2200080e0000 */
[----:B------:R-:W4:Y:S01]  /*0fb0*/  S2R R13, SR_LANEID ;  /* 0x00000000000d7919 */ /* 0x000f220000000000 */
[----:B-1----:R-:W-:Y:S01]  /*0fc0*/  IMAD R16, R16, UR5, RZ ;  /* 0x0000000510107c24 */ /* 0x002fe2000f8e02ff */
[----:B------:R-:W-:-:S03]  /*0fd0*/  UPOPC UR5, UR7 ;  /* 0x00000007000572bf */ /* 0x000fc60008000000 */
[----:B--2---:R-:W-:Y:S02]  /*0fe0*/  IMAD R11, R11, R16, -0x7fffffff ;  /* 0x800000010b0b7424 */ /* 0x004fe400078e0210 */
[----:B0-----:R-:W-:Y:S02]  /*0ff0*/  IMAD.IADD R10, R5, 0x1, R10 ;  /* 0x00000001050a7824 */ /* 0x001fe400078e020a */
[----:B---3--:R-:W-:Y:S01]  /*1000*/  IMAD.MOV R15, RZ, RZ, -R12 ;  /* 0x000000ffff0f7224 */ /* 0x008fe200078e0a0c */
[----:B----4-:R-:W-:-:S04]  /*1010*/  ISETP.EQ.U32.AND P1, PT, R14, R13, PT ;  /* 0x0000000d0e00720c */ /* 0x010fc80003f22070 */
[----:B------:R-:W-:-:S04]  /*1020*/  ISETP.NE.AND P0, PT, R10, R15, PT ;  /* 0x0000000f0a00720c */ /* 0x000fc80003f05270 */
[----:B------:R-:W-:-:S05]  /*1030*/  SEL R11, R11, 0x1, !P0 ;  /* 0x000000010b0b7807 */ /* 0x000fca0004000000 */
[----:B------:R-:W-:Y:S01]  /*1040*/  IMAD R13, R11, UR5, RZ ;  /* 0x000000050b0d7c24 */ /* 0x000fe2000f8e02ff */
[----:B------:R-:W-:Y:S06]  /*1050*/  @P1 MEMBAR.ALL.GPU ;  /* 0x0000000000001992 */ /* 0x000fec000000a000 */
[----:B------:R-:W-:-:S00]  /*1060*/  @P1 ERRBAR ;  /* 0x00000000000019ab */ /* 0x000fc00000000000 */
[----:B------:R-:W-:Y:S06]  /*1070*/  @P1 CGAERRBAR ;  /* 0x00000000000015ab */ /* 0x000fec0000000000 */
[----:B------:R-:W2:Y:S01]  /*1080*/  @P1 ATOM.E.ADD.STRONG.GPU PT, R13, desc[UR8][R8.64+0x4], R13 ;  /* 0x8000040d080d198a */ /* 0x000ea200081ef108 */
[----:B------:R-:W0:Y:S02]  /*1090*/  S2R R10, SR_LTMASK ;  /* 0x00000000000a7919 */ /* 0x000e240000003900 */
[----:B0-----:R-:W-:-:S06]  /*10a0*/  LOP3.LUT R10, R10, UR7, RZ, 0xc0, !PT ;  /* 0x000000070a0a7c12 */ /* 0x001fcc000f8ec0ff */
[----:B------:R-:W0:Y:S01]  /*10b0*/  POPC R10, R10 ;  /* 0x0000000a000a7309 */ /* 0x000e220000000000 */
[----:B--2---:R-:W0:Y:S02]  /*10c0*/  SHFL.IDX PT, R14, R13, R14, 0x1f ;  /* 0x00001f0e0d0e7589 */ /* 0x004e2400000e0000 */
[----:B0-----:R-:W-:-:S07]  /*10d0*/  IMAD R11, R11, R10, R14 ;  /* 0x0000000a0b0b7224 */ /* 0x001fce00078e020e */
.L_x_21:
[----:B------:R-:W2:Y:S04]  /*10e0*/  LD.E.STRONG.GPU R10, desc[UR8][R8.64+0x4] ;  /* 0x00000408080a7980 */ /* 0x000ea8000c10f900 */
[----:B--2---:R-:W-:Y:S01]  /*10f0*/  CCTL.IVALL ;  /* 0x00000000ff00798f */ /* 0x004fe20002000000 */
[----:B------:R-:W-:Y:S05]  /*1100*/  YIELD ;  /* 0x0000000000007946 */ /* 0x000fea0003800000 */
[----:B------:R-:W-:-:S04]  /*1110*/  LOP3.LUT R10, R10, R11, RZ, 0x3c, !PT ;  /* 0x0000000b0a0a7212 */ /* 0x000fc800078e3cff */
[----:B------:R-:W-:-:S13]  /*1120*/  ISETP.GT.AND P0, PT, R10, -0x1, PT ;  /* 0xffffffff0a00780c */ /* 0x000fda0003f04270 */
[----:B------:R-:W-:Y:S05]  /*1130*/  @P0 BRA `(.L_x_21) ;  /* 0xfffffffc00e80947 */ /* 0x000fea000383ffff */
.L_x_20:
[----:B------:R-:W-:Y:S05]  /*1140*/  BSYNC B0 ;  /* 0x0000000000007941 */ /* 0x000fea0003800000 */
.L_x_19:
[----:B------:R-:W-:-:S03]  /*1150*/  UMOV UR5, 0xffffffff ;  /* 0xffffffff00057882 */ /* 0x000fc60000000000 */
[----:B------:R-:W-:Y:S05]  /*1160*/  BRA.DIV UR5, `(.L_x_22) ;  /* 0x0000001605647947 */ /* 0x000fea000b800000 */
[----:B------:R-:W-:Y:S06]  /*1170*/  BAR.SYNC.DEFER_BLOCKING 0x0 ;  /* 0x0000000000007b1d */ /* 0x000fec0000010000 */
.L_x_70:
[----:B------:R-:W-:Y:S02]  /*1180*/  ISETP.NE.AND P0, PT, R5, RZ, PT ;  /* 0x000000ff0500720c */ /* 0x000fe40003f05270 */
[----:B------:R-:W-:-:S11]  /*1190*/  SHF.R.S32.HI R3, RZ, 0x1f, R2 ;  /* 0x0000001fff037819 */ /* 0x000fd60000011402 */
[----:B------:R-:W-:Y:S05]  /*11a0*/  @P0 BRA `(.L_x_23) ;  /* 0x0000000000e40947 */ /* 0x000fea0003800000 */
[----:B------:R-:W0:Y:S01]  /*11b0*/  LDCU UR5, c[0x0][0x3b0] ;  /* 0x00007600ff0577ac */ /* 0x000e220008000800 */
[----:B------:R-:W-:Y:S01]  /*11c0*/  IMAD.MOV.U32 R17, RZ, RZ, R2 ;  /* 0x000000ffff117224 */ /* 0x000fe200078e0002 */
[----:B------:R-:W-:Y:S02]  /*11d0*/  PRMT R16, RZ, 0x7610, R16 ;  /* 0x00007610ff107816 */ /* 0x000fe40000000010 */
[----:B0-----:R-:W-:-:S13]  /*11e0*/  ISETP.GE.AND P0, PT, R0, UR5, PT ;  /* 0x0000000500007c0c */ /* 0x001fda000bf06270 */
[----:B------:R-:W-:Y:S05]  /*11f0*/  @P0 BRA `(.L_x_24) ;  /* 0x0000000000480947 */ /* 0x000fea0003800000 */
[----:B------:R-:W0:Y:S01]  /*1200*/  LDC.64 R12, c[0x0][0x3a0] ;  /* 0x0000e800ff0c7b82 */ /* 0x000e220000000a00 */
[----:B------:R-:W-:Y:S01]  /*1210*/  IMAD.MOV.U32 R19, RZ, RZ, R0 ;  /* 0x000000ffff137224 */ /* 0x000fe200078e0000 */
[----:B------:R-:W-:Y:S01]  /*1220*/  PRMT R16, RZ, 0x7610, R16 ;  /* 0x00007610ff107816 */ /* 0x000fe20000000010 */
[----:B------:R-:W-:-:S05]  /*1230*/  IMAD.MOV.U32 R17, RZ, RZ, R2 ;  /* 0x000000ffff117224 */ /* 0x000fca00078e0002 */
[----:B------:R-:W1:Y:S02]  /*1240*/  LDC.64 R10, c[0x0][0x3a8] ;  /* 0x0000ea00ff0a7b82 */ /* 0x000e640000000a00 */
.L_x_27:
[----:B0-----:R-:W-:-:S05]  /*1250*/  IMAD.WIDE R14, R19, 0x2, R12 ;  /* 0x00000002130e7825 */ /* 0x001fca00078e020c */
[----:B------:R-:W2:Y:S01]  /*1260*/  LDG.E.U16 R21, desc[UR8][R14.64] ;  /* 0x000000080e157981 */ /* 0x000ea2000c1e1500 */
[----:B------:R-:W-:Y:S01]  /*1270*/  BSSY.RECONVERGENT B0, `(.L_x_25) ;  /* 0x0000006000007945 */ /* 0x000fe20003800200 */
[----:B--2---:R-:W-:-:S13]  /*1280*/  HSETP2.GT.AND P0, PT, R21.H0_H0, R16.H0_H0, PT ;  /* 0x2000001015007234 */ /* 0x004fda0003f04800 */
[----:B-----5:R-:W-:Y:S05]  /*1290*/  @!P0 BRA `(.L_x_26) ;  /* 0x00000000000c8947 */ /* 0x020fea0003800000 */
[----:B-1----:R-:W-:-:S05]  /*12a0*/  IMAD.WIDE R14, R19, 0x4, R10 ;  /* 0x00000004130e7825 */ /* 0x002fca00078e020a */
[----:B------:R0:W5:Y:S01]  /*12b0*/  LDG.E R17, desc[UR8][R14.64] ;  /* 0x000000080e117981 */ /* 0x000162000c1e1900 */
[----:B------:R-:W-:-:S07]  /*12c0*/  PRMT R16, R21, 0x7610, R16 ;  /* 0x0000761015107816 */ /* 0x000fce0000000010 */
.L_x_26:
[----:B------:R-:W-:Y:S05]  /*12d0*/  BSYNC.RECONVERGENT B0 ;  /* 0x0000000000007941 */ /* 0x000fea0003800200 */
.L_x_25:
[----:B------:R-:W2:Y:S01]  /*12e0*/  LDCU UR5, c[0x0][0x3b0] ;  /* 0x00007600ff0577ac */ /* 0x000ea20008000800 */
[----:B------:R-:W-:-:S05]  /*12f0*/  VIADD R19, R19, UR6 ;  /* 0x0000000613137c36 */ /* 0x000fca0008000000 */
[----:B--2---:R-:W-:-:S13]  /*1300*/  ISETP.GE.AND P0, PT, R19, UR5, PT ;  /* 0x0000000513007c0c */ /* 0x004fda000bf06270 */
[----:B------:R-:W-:Y:S05]  /*1310*/  @!P0 BRA `(.L_x_27) ;  /* 0xfffffffc00cc8947 */ /* 0x000fea000383ffff */
.L_x_24:
[C---:B-1----:R-:W-:Y:S01]  /*1320*/  LEA R11, R0.reuse, UR4, 0x1 ;  /* 0x00000004000b7c11 */ /* 0x042fe2000f8e08ff */
[----:B------:R-:W-:Y:S05]  /*1330*/  WARPSYNC.ALL ;  /* 0x0000000000007948 */ /* 0x000fea0003800000 */
[----:B------:R-:W-:Y:S01]  /*1340*/  LEA R10, R0, UR10, 0x2 ;  /* 0x0000000a000a7c11 */ /* 0x000fe2000f8e10ff */
[----:B------:R1:W-:Y:S01]  /*1350*/  STS.U16 [R11], R16 ;  /* 0x000000100b007388 */ /* 0x0003e20000000400 */
[----:B------:R-:W-:-:S03]  /*1360*/  UISETP.GE.U32.AND UP0, UPT, UR6, 0x2, UPT ;  /* 0x000000020600788c */ /* 0x000fc6000bf06070 */
[----:B-----5:R1:W-:Y:S01]  /*1370*/  STS [R10], R17 ;  /* 0x000000110a007388 */ /* 0x0203e20000000800 */
[----:B------:R-:W-:Y:S06]  /*1380*/  BAR.SYNC.DEFER_BLOCKING 0x0 ;  /* 0x0000000000007b1d */ /* 0x000fec0000010000 */
[----:B------:R-:W-:Y:S05]  /*1390*/  BRA.U !UP0, `(.L_x_28) ;  /* 0x00000001084c7547 */ /* 0x000fea000b800000 */
[----:B------:R-:W-:-:S05]  /*13a0*/  UMOV UR5, UR6 ;  /* 0x0000000600057c82 */ /* 0x000fca0008000000 */
.L_x_31:
[----:B------:R-:W-:Y:S01]  /*13b0*/  UMOV UR7, UR5 ;  /* 0x0000000500077c82 */ /* 0x000fe20008000000 */
[----:B------:R-:W-:Y:S01]  /*13c0*/  USHF.R.U32.HI UR5, URZ, 0x1, UR5 ;  /* 0x00000001ff057899 */ /* 0x000fe20008011605 */
[----:B------:R-:W-:Y:S05]  /*13d0*/  BSSY.RECONVERGENT B0, `(.L_x_29) ;  /* 0x000000c000007945 */ /* 0x000fea0003800200 */
[----:B------:R-:W-:-:S13]  /*13e0*/  ISETP.GE.U32.AND P0, PT, R0, UR5, PT ;  /* 0x0000000500007c0c */ /* 0x000fda000bf06070 */
[----:B--2---:R-:W-:Y:S05]  /*13f0*/  @P0 BRA `(.L_x_30) ;  /* 0x0000000000240947 */ /* 0x004fea0003800000 */
[----:B------:R-:W-:Y:S01]  /*1400*/  ULOP3.LUT UR11, UR7, 0x7fe, URZ, 0xc0, !UPT ;  /* 0x000007fe070b7892 */ /* 0x000fe2000f8ec0ff */
[----:B------:R-:W-:Y:S01]  /*1410*/  LDS.U16 R12, [R11] ;  /* 0x000000000b0c7984 */ /* 0x000fe20000000400 */
[----:B------:R-:W-:-:S07]  /*1420*/  IMAD.U32 R13, RZ, RZ, UR5 ;  /* 0x00000005ff0d7e24 */ /* 0x000fce000f8e00ff */
[----:B0-----:R-:W0:Y:S02]  /*1430*/  LDS.U16 R14, [R11+UR11] ;  /* 0x0000000b0b0e7984 */ /* 0x001e240008000400 */
[----:B0-----:R-:W-:-:S13]  /*1440*/  HSETP2.GT.AND P0, PT, R14.H0_H0, R12.H0_H0, PT ;  /* 0x2000000c0e007234 */ /* 0x001fda0003f04800 */
[----:B------:R-:W-:Y:S01]  /*1450*/  @P0 IMAD R12, R13, 0x4, R10 ;  /* 0x000000040d0c0824 */ /* 0x000fe200078e020a */
[----:B------:R-:W-:Y:S04]  /*1460*/  @P0 STS.U16 [R11], R14 ;  /* 0x0000000e0b000388 */ /* 0x000fe80000000400 */
[----:B------:R-:W0:Y:S04]  /*1470*/  @P0 LDS R13, [R12] ;  /* 0x000000000c0d0984 */ /* 0x000e280000000800 */
[----:B0-----:R2:W-:Y:S02]  /*1480*/  @P0 STS [R10], R13 ;  /* 0x0000000d0a000388 */ /* 0x0015e40000000800 */
.L_x_30:
[----:B------:R-:W-:Y:S05]  /*1490*/  BSYNC.RECONVERGENT B0 ;  /* 0x0000000000007941 */ /* 0x000fea0003800200 */
.L_x_29:
[----:B------:R-:W-:Y:S01]  /*14a0*/  BAR.SYNC.DEFER_BLOCKING 0x0 ;  /* 0x0000000000007b1d */ /* 0x000fe20000010000 */
[----:B------:R-:W-:-:S09]  /*14b0*/  UISETP.GT.U32.AND UP0, UPT, UR7, 0x3, UPT ;  /* 0x000000030700788c */ /* 0x000fd2000bf04070 */
[----:B------:R-:W-:Y:S05]  /*14c0*/  BRA.U UP0, `(.L_x_31) ;  /* 0xfffffffd00b87547 */ /* 0x000fea000b83ffff */
.L_x_28:
[----:B------:R-:W-:-:S13]  /*14d0*/  ISETP.NE.AND P0, PT, R0, RZ, PT ;  /* 0x000000ff0000720c */ /* 0x000fda0003f05270 */
[----:B------:R-:W3:Y:S01]  /*14e0*/  @!P0 LDS R12, [UR10] ;  /* 0x0000000aff0c8984 */ /* 0x000ee20008000800 */
[----:B-12---:R-:W1:Y:S02]  /*14f0*/  @!P0 LDC.64 R10, c[0x0][0x3b8] ;  /* 0x0000ee00ff0a8b82 */ /* 0x006e640000000a00 */
[----:B-1----:R-:W-:-:S04]  /*1500*/  @!P0 LEA R10, P1, R2, R10, 0x2 ;  /* 0x0000000a020a8211 */ /* 0x002fc800078210ff */
[----:B------:R-:W-:Y:S01]  /*1510*/  @!P0 LEA.HI.X R11, R2, R11, R3, 0x2, P1 ;  /* 0x0000000b020b8211 */ /* 0x000fe200008f1403 */
[----:B---3--:R-:W-:-:S05]  /*1520*/  @!P0 VIADD R13, R12, 0x1 ;  /* 0x000000010c0d8836 */ /* 0x008fca0000000000 */
[----:B------:R1:W-:Y:S03]  /*1530*/  @!P0 STG.E desc[UR8][R10.64], R13 ;  /* 0x0000000d0a008986 */ /* 0x0003e6000c101908 */
.L_x_23:
[----:B------:R-:W-:-:S04]  /*1540*/  ISETP.NE.U32.AND P0, PT, R8, RZ, PT ;  /* 0x000000ff0800720c */ /* 0x000fc80003f05070 */
[----:B------:R-:W-:-:S13]  /*1550*/  ISETP.NE.AND.EX P0, PT, R9, RZ, PT, P0 ;  /* 0x000000ff0900720c */ /* 0x000fda0003f05300 */
[----:B------:R-:W-:Y:S05]  /*1560*/  @P0 BRA `(.L_x_32) ;  /* 0x0000000000040947 */ /* 0x000fea0003800000 */
[----:B------:R-:W-:Y:S05]  /*1570*/  BPT.TRAP 0x1 ;  /* 0x000000040000795c */ /* 0x000fea0000300000 */
.L_x_32:
[----:B------:R-:W-:Y:S01]  /*1580*/  UMOV UR5, 0xffffffff ;  /* 0xffffffff00057882 */ /* 0x000fe20000000000 */
[----:B------:R-:W-:Y:S02]  /*1590*/  ISETP.NE.AND P0, PT, R6, RZ, PT ;  /* 0x000000ff0600720c */ /* 0x000fe40003f05270 */
[----:B------:R-:W-:Y:S11]  /*15a0*/  BRA.DIV UR5, `(.L_x_33) ;  /* 0x0000001205847947 */ /* 0x000ff6000b800000 */
[----:B------:R-:W-:Y:S06]  /*15b0*/  BAR.SYNC.DEFER_BLOCKING 0x0 ;  /* 0x0000000000007b1d */ /* 0x000fec0000010000 */
.L_x_73:
[----:B------:R-:W-:Y:S04]  /*15c0*/  BSSY B0, `(.L_x_34) ;  /* 0x0000022000007945 */ /* 0x000fe80003800000 */
[----:B------:R-:W-:Y:S05]  /*15d0*/  @P0 BRA `(.L_x_35) ;  /* 0x0000000000800947 */ /* 0x000fea0003800000 */
[----:B0-----:R-:W0:Y:S01]  /*15e0*/  S2R R14, SR_CTAID.Y ;  /* 0x00000000000e7919 */ /* 0x001e220000002600 */
[----:B------:R-:W2:Y:S01]  /*15f0*/  LDCU UR5, c[0x0][0x374] ;  /* 0x00006e80ff0577ac */ /* 0x000ea20008000800 */
[----:B-1----:R-:W1:Y:S01]  /*1600*/  LDC R10, c[0x0][0x378] ;  /* 0x0000de00ff0a7b82 */ /* 0x002e620000000800 */
[----:B------:R-:W-:Y:S01]  /*1610*/  IMAD.MOV R11, RZ, RZ, -R4 ;  /* 0x000000ffff0b7224 */ /* 0x000fe200078e0a04 */
[----:B------:R-:W3:Y:S01]  /*1620*/  S2R R13, SR_CTAID.Z ;  /* 0x00000000000d7919 */ /* 0x000ee20000002700 */
[----:B------:R-:W-:Y:S02]  /*1630*/  VOTEU.ANY UR7, UPT, PT ;  /* 0x0000000000077886 */ /* 0x000fe400038e0100 */
[----:B------:R-:W4:Y:S01]  /*1640*/  FLO.U32 R12, UR7 ;  /* 0x00000007000c7d00 */ /* 0x000f2200080e0000 */
[----:B------:R-:W4:Y:S01]  /*1650*/  S2R R15, SR_LANEID ;  /* 0x00000000000f7919 */ /* 0x000f220000000000 */
[----:B--2---:R-:W-:Y:S01]  /*1660*/  IMAD R11, R11, UR5, RZ ;  /* 0x000000050b0b7c24 */ /* 0x004fe2000f8e02ff */
[----:B------:R-:W-:-:S03]  /*1670*/  UPOPC UR5, UR7 ;  /* 0x00000007000572bf */ /* 0x000fc60008000000 */
[----:B-1----:R-:W-:Y:S02]  /*1680*/  IMAD R10, R10, R11, -0x7fffffff ;  /* 0x800000010a0a7424 */ /* 0x002fe400078e020b */
        /* <DEDUP_REMOVED lines=15> */
.L_x_36:
[----:B------:R-:W2:Y:S04]  /*1780*/  LD.E.STRONG.GPU R11, desc[UR8][R8.64+0x4] ;  /* 0x00000408080b7980 */ /* 0x000ea8000c10f900 */
[----:B--2---:R-:W-:Y:S01]  /*1790*/  CCTL.IVALL ;  /* 0x00000000ff00798f */ /* 0x004fe20002000000 */
[----:B------:R-:W-:Y:S05]  /*17a0*/  YIELD ;  /* 0x0000000000007946 */ /* 0x000fea0003800000 */
[----:B------:R-:W-:-:S04]  /*17b0*/  LOP3.LUT R11, R11, R10, RZ, 0x3c, !PT ;  /* 0x0000000a0b0b7212 */ /* 0x000fc800078e3cff */
[----:B------:R-:W-:-:S13]  /*17c0*/  ISETP.GT.AND P0, PT, R11, -0x1, PT ;  /* 0xffffffff0b00780c */ /* 0x000fda0003f04270 */
[----:B------:R-:W-:Y:S05]  /*17d0*/  @P0 BRA `(.L_x_36) ;  /* 0xfffffffc00e80947 */ /* 0x000fea000383ffff */
.L_x_35:
[----:B------:R-:W-:Y:S05]  /*17e0*/  BSYNC B0 ;  /* 0x0000000000007941 */ /* 0x000fea0003800000 */
.L_x_34:
[----:B------:R-:W-:-:S03]  /*17f0*/  UMOV UR5, 0xffffffff ;  /* 0xffffffff00057882 */ /* 0x000fc60000000000 */
[----:B------:R-:W-:Y:S05]  /*1800*/  BRA.DIV UR5, `(.L_x_37) ;  /* 0x00000012051c7947 */ /* 0x000fea000b800000 */
[----:B------:R-:W-:Y:S06]  /*1810*/  BAR.SYNC.DEFER_BLOCKING 0x0 ;  /* 0x0000000000007b1d */ /* 0x000fec0000010000 */
.L_x_76:
[----:B-1----:R-:W1:Y:S01]  /*1820*/  LDC.64 R12, c[0x0][0x3b8] ;  /* 0x0000ee00ff0c7b82 */ /* 0x002e620000000a00 */
[----:B------:R-:W2:Y:S07]  /*1830*/  LDCU UR7, c[0x0][0x38c] ;  /* 0x00007180ff0777ac */ /* 0x000eae0008000800 */
[----:B0-----:R-:W0:Y:S01]  /*1840*/  LDC.64 R14, c[0x0][0x380] ;  /* 0x0000e000ff0e7b82 */ /* 0x001e220000000a00 */
[----:B-1----:R-:W-:-:S04]  /*1850*/  LEA R12, P0, R2, R12, 0x2 ;  /* 0x0000000c020c7211 */ /* 0x002fc800078010ff */
[----:B------:R-:W-:-:S05]  /*1860*/  LEA.HI.X R13, R2, R13, R3, 0x2, P0 ;  /* 0x0000000d020d7211 */ /* 0x000fca00000f1403 */
[----:B------:R-:W3:Y:S01]  /*1870*/  LDG.E R12, desc[UR8][R12.64] ;  /* 0x000000080c0c7981 */ /* 0x000ee2000c1e1900 */
[----:B--2---:R-:W-:Y:S02]  /*1880*/  USHF.R.S32.HI UR5, URZ, 0x1f, UR7 ;  /* 0x0000001fff057899 */ /* 0x004fe40008011407 */
[----:B------:R-:W-:Y:S02]  /*1890*/  IMAD R17, R3, UR7, RZ ;  /* 0x0000000703117c24 */ /* 0x000fe4000f8e02ff */
[----:B------:R-:W-:-:S04]  /*18a0*/  IMAD.WIDE.U32 R10, R2, UR7, RZ ;  /* 0x00000007020a7c25 */ /* 0x000fc8000f8e00ff */
[----:B------:R-:W-:-:S04]  /*18b0*/  IMAD R17, R2, UR5, R17 ;  /* 0x0000000502117c24 */ /* 0x000fc8000f8e0211 */
[----:B------:R-:W-:Y:S01]  /*18c0*/  IMAD.IADD R16, R11, 0x1, R17 ;  /* 0x000000010b107824 */ /* 0x000fe200078e0211 */
[----:B---3--:R-:W-:-:S04]  /*18d0*/  IADD3 R17, P0, PT, R12, R10, RZ ;  /* 0x0000000a0c117210 */ /* 0x008fc80007f1e0ff */
[----:B------:R-:W-:Y:S02]  /*18e0*/  LEA.HI.X.SX32 R20, R12, R16, 0x1, P0 ;  /* 0x000000100c147211 */ /* 0x000fe400000f0eff */
[----:B0-----:R-:W-:-:S04]  /*18f0*/  LEA R18, P0, R17, R14, 0x1 ;  /* 0x0000000e11127211 */ /* 0x001fc800078008ff */
[----:B------:R-:W-:-:S05]  /*1900*/  LEA.HI.X R19, R17, R15, R20, 0x1, P0 ;  /* 0x0000000f11137211 */ /* 0x000fca00000f0c14 */
[----:B------:R-:W2:Y:S02]  /*1910*/  LDG.E.U16 R18, desc[UR8][R18.64+-0x2] ;  /* 0xfffffe0812127981 */ /* 0x000ea4000c1e1500 */
[----:B--2---:R-:W-:-:S13]  /*1920*/  HSETP2.NEU.AND P0, PT, R18.H0_H0, RZ.H0_H0, PT ;  /* 0x200000ff12007234 */ /* 0x004fda0003f0d800 */
[----:B------:R-:W-:Y:S05]  /*1930*/  @!P0 EXIT ;  /* 0x000000000000894d */ /* 0x000fea0003800000 */
[----:B------:R-:W-:Y:S01]  /*1940*/  VIADD R17, R12, 0xffffffff ;  /* 0xffffffff0c117836 */ /* 0x000fe20000000000 */
[----:B------:R-:W-:Y:S04]  /*1950*/  BSSY.RECONVERGENT B0, `(.L_x_38) ;  /* 0x000003e000007945 */ /* 0x000fe80003800200 */
[----:B------:R-:W-:-:S13]  /*1960*/  ISETP.NE.AND P0, PT, R17, R2, PT ;  /* 0x000000021100720c */ /* 0x000fda0003f05270 */
[----:B------:R-:W-:Y:S05]  /*1970*/  @!P0 BRA `(.L_x_39) ;  /* 0x0000000000808947 */ /* 0x000fea0003800000 */
[----:B------:R-:W0:Y:S01]  /*1980*/  LDCU UR5, c[0x0][0x388] ;  /* 0x00007100ff0577ac */ /* 0x000e220008000800 */
[----:B------:R-:W-:Y:S01]  /*1990*/  BSSY.RECONVERGENT B1, `(.L_x_40) ;  /* 0x000001d000017945 */ /* 0x000fe20003800200 */
[----:B0-----:R-:W-:-:S13]  /*19a0*/  ISETP.GE.AND P0, PT, R7, UR5, PT ;  /* 0x0000000507007c0c */ /* 0x001fda000bf06270 */
[----:B------:R-:W-:Y:S05]  /*19b0*/  @P0 BRA `(.L_x_41) ;  /* 0x0000000000680947 */ /* 0x000fea0003800000 */
.L_x_44:
[----:B------:R-:W-:Y:S01]  /*19c0*/  ISETP.NE.AND P0, PT, R7, R17, PT ;  /* 0x000000110700720c */ /* 0x000fe20003f05270 */
[----:B------:R-:W-:-:S12]  /*19d0*/  BSSY.RECONVERGENT B2, `(.L_x_42) ;  /* 0x0000014000027945 */ /* 0x000fd80003800200 */
[----:B0-----:R-:W-:Y:S05]  /*19e0*/  @!P0 BRA `(.L_x_43) ;  /* 0x0000000000488947 */ /* 0x001fea0003800000 */
[----:B------:R-:W0:Y:S01]  /*19f0*/  LDCU.64 UR12, c[0x0][0x380] ;  /* 0x00007000ff0c77ac */ /* 0x000e220008000a00 */
[----:B------:R-:W-:-:S04]  /*1a00*/  IADD3 R15, P0, PT, R7, R10, RZ ;  /* 0x0000000a070f7210 */ /* 0x000fc80007f1e0ff */
[----:B------:R-:W-:Y:S02]  /*1a10*/  LEA.HI.X.SX32 R20, R7, R16, 0x1, P0 ;  /* 0x0000001007147211 */ /* 0x000fe400000f0eff */
[----:B0-----:R-:W-:-:S04]  /*1a20*/  LEA R14, P0, R15, UR12, 0x1 ;  /* 0x0000000c0f0e7c11 */ /* 0x001fc8000f8008ff */
[----:B------:R-:W-:-:S05]  /*1a30*/  LEA.HI.X R15, R15, UR13, R20, 0x1, P0 ;  /* 0x0000000d0f0f7c11 */ /* 0x000fca00080f0c14 */
[----:B------:R-:W2:Y:S01]  /*1a40*/  LDG.E.U16 R19, desc[UR8][R14.64] ;  /* 0x000000080e137981 */ /* 0x000ea2000c1e1500 */
[----:B------:R-:W-:-:S04]  /*1a50*/  HADD2.F32 R20, -RZ, R18.H0_H0 ;  /* 0x20000012ff147230 */ /* 0x000fc80000004100 */
[----:B------:R-:W0:Y:S01]  /*1a60*/  MUFU.RCP R21, R20 ;  /* 0x0000001400157308 */ /* 0x000e220000001000 */
[----:B--2---:R-:W-:-:S05]  /*1a70*/  HADD2.F32 R23, -RZ, R19.H0_H0 ;  /* 0x20000013ff177230 */ /* 0x004fca0000004100 */
[----:B0-----:R-:W-:-:S05]  /*1a80*/  FMUL R24, R23, R21 ;  /* 0x0000001517187220 */ /* 0x001fca0000400000 */
[----:B------:R-:W-:-:S05]  /*1a90*/  F2FP.F16.F32.PACK_AB R19, RZ, R24 ;  /* 0x00000018ff13723e */ /* 0x000fca00000000ff */
[C---:B------:R-:W-:Y:S02]  /*1aa0*/  HSETP2.GEU.AND P1, PT, |R19|.reuse.H0_H0, 8.523464202880859375e-06, 8.523464202880859375e-06, PT ;  /* 0x008f008f13007434 */ /* 0x040fe40003f2ea00 */
[----:B------:R-:W-:-:S05]  /*1ab0*/  HSETP2.GT.AND P0, PT, |R19|.H0_H0, RZ.H0_H0, PT ;  /* 0x200000ff13007234 */ /* 0x000fca0003f04a00 */
[----:B------:R-:W-:-:S13]  /*1ac0*/  PLOP3.LUT P0, PT, P1, P0, PT, 0xf2, 0x2f ;  /* 0x00000000002f781c */ /* 0x000fda0000f01e72 */
[----:B------:R-:W-:-:S04]  /*1ad0*/  @!P0 FFMA R22, -R20, R24, R23 ;  /* 0x0000001814168223 */ /* 0x000fc80000000117 */
[----:B------:R-:W-:-:S05]  /*1ae0*/  @!P0 FFMA R22, R21, R22, R24 ;  /* 0x0000001615168223 */ /* 0x000fca0000000018 */
[----:B------:R-:W-:-:S05]  /*1af0*/  @!P0 F2FP.F16.F32.PACK_AB R19, RZ, R22 ;  /* 0x00000016ff13823e */ /* 0x000fca00000000ff */
[----:B------:R0:W-:Y:S02]  /*1b00*/  STG.E.U16 desc[UR8][R14.64], R19 ;  /* 0x000000130e007986 */ /* 0x0001e4000c101508 */
.L_x_43:
[----:B------:R-:W-:Y:S05]  /*1b10*/  BSYNC.RECONVERGENT B2 ;  /* 0x0000000000027941 */ /* 0x000fea0003800200 */
.L_x_42:
[----:B------:R-:W1:Y:S01]  /*1b20*/  LDCU UR5, c[0x0][0x388] ;  /* 0x00007100ff0577ac */ /* 0x000e620008000800 */
[----:B------:R-:W-:-:S05]  /*1b30*/  IMAD R7, R4, UR6, R7 ;  /* 0x0000000604077c24 */ /* 0x000fca000f8e0207 */
[----:B-1----:R-:W-:-:S13]  /*1b40*/  ISETP.GE.AND P0, PT, R7, UR5, PT ;  /* 0x0000000507007c0c */ /* 0x002fda000bf06270 */
[----:B------:R-:W-:Y:S05]  /*1b50*/  @!P0 BRA `(.L_x_44) ;  /* 0xfffffffc00988947 */ /* 0x000fea000383ffff */
.L_x_41:
[----:B------:R-:W-:Y:S05]  /*1b60*/  BSYNC.RECONVERGENT B1 ;  /* 0x0000000000017941 */ /* 0x000fea0003800200 */
.L_x_40:
[----:B------:R-:W-:Y:S05]  /*1b70*/  BRA `(.L_x_45) ;  /* 0x00000000006c7947 */ /* 0x000fea0003800000 */
.L_x_39:
[----:B------:R-:W0:Y:S01]  /*1b80*/  LDCU UR5, c[0x0][0x388] ;  /* 0x00007100ff0577ac */ /* 0x000e220008000800 */
[----:B------:R-:W-:-:S05]  /*1b90*/  VIADD R14, R7, 0x1 ;  /* 0x00000001070e7836 */ /* 0x000fca0000000000 */
[----:B0-----:R-:W-:-:S13]  /*1ba0*/  ISETP.GE.AND P0, PT, R14, UR5, PT ;  /* 0x000000050e007c0c */ /* 0x001fda000bf06270 */
[----:B------:R-:W-:Y:S05]  /*1bb0*/  @P0 BRA `(.L_x_45) ;  /* 0x00000000005c0947 */ /* 0x000fea0003800000 */
[----:B------:R-:W-:Y:S02]  /*1bc0*/  HADD2.F32 R18, -RZ, R18.H0_H0 ;  /* 0x20000012ff127230 */ /* 0x000fe40000004100 */
[----:B------:R-:W-:Y:S02]  /*1bd0*/  IMAD.MOV.U32 R19, RZ, RZ, R14 ;  /* 0x000000ffff137224 */ /* 0x000fe400078e000e */
[----:B------:R0:W1:Y:S05]  /*1be0*/  MUFU.RCP R7, R18 ;  /* 0x0000001200077308 */ /* 0x00006a0000001000 */
.L_x_46:
[----:B--2---:R-:W2:Y:S01]  /*1bf0*/  LDCU.64 UR12, c[0x0][0x380] ;  /* 0x00007000ff0c77ac */ /* 0x004ea20008000a00 */
[C---:B------:R-:W-:Y:S01]  /*1c00*/  IADD3 R15, P0, PT, R19.reuse, R10, RZ ;  /* 0x0000000a130f7210 */ /* 0x040fe20007f1e0ff */
[----:B------:R-:W3:Y:S03]  /*1c10*/  LDCU UR5, c[0x0][0x388] ;  /* 0x00007100ff0577ac */ /* 0x000ee60008000800 */
[----:B------:R-:W-:Y:S02]  /*1c20*/  LEA.HI.X.SX32 R20, R19, R16, 0x1, P0 ;  /* 0x0000001013147211 */ /* 0x000fe400000f0eff */
[----:B--2---:R-:W-:-:S04]  /*1c30*/  LEA R14, P0, R15, UR12, 0x1 ;  /* 0x0000000c0f0e7c11 */ /* 0x004fc8000f8008ff */
[----:B------:R-:W-:-:S05]  /*1c40*/  LEA.HI.X R15, R15, UR13, R20, 0x1, P0 ;  /* 0x0000000d0f0f7c11 */ /* 0x000fca00080f0c14 */
[----:B------:R-:W2:Y:S01]  /*1c50*/  LDG.E.U16 R20, desc[UR8][R14.64] ;  /* 0x000000080e147981 */ /* 0x000ea2000c1e1500 */
[----:B------:R-:W-:Y:S02]  /*1c60*/  IMAD R19, R4, UR6, R19 ;  /* 0x0000000604137c24 */ /* 0x000fe4000f8e0213 */
[----:B--2---:R-:W-:-:S05]  /*1c70*/  HADD2.F32 R21, -RZ, R20.H0_H0 ;  /* 0x20000014ff157230 */ /* 0x004fca0000004100 */
[----:B-1----:R-:W-:-:S05]  /*1c80*/  FMUL R24, R7, R21 ;  /* 0x0000001507187220 */ /* 0x002fca0000400000 */
[----:B------:R-:W-:-:S05]  /*1c90*/  F2FP.F16.F32.PACK_AB R20, RZ, R24 ;  /* 0x00000018ff14723e */ /* 0x000fca00000000ff */
[C---:B------:R-:W-:Y:S02]  /*1ca0*/  HSETP2.GEU.AND P1, PT, |R20|.reuse.H0_H0, 8.523464202880859375e-06, 8.523464202880859375e-06, PT ;  /* 0x008f008f14007434 */ /* 0x040fe40003f2ea00 */
[----:B------:R-:W-:-:S05]  /*1cb0*/  HSETP2.GT.AND P0, PT, |R20|.H0_H0, RZ.H0_H0, PT ;  /* 0x200000ff14007234 */ /* 0x000fca0003f04a00 */
[----:B------:R-:W-:-:S13]  /*1cc0*/  PLOP3.LUT P0, PT, P1, P0, PT, 0xf2, 0x2f ;  /* 0x00000000002f781c */ /* 0x000fda0000f01e72 */
[----:B------:R-:W-:-:S04]  /*1cd0*/  @!P0 FFMA R22, -R18, R24, R21 ;  /* 0x0000001812168223 */ /* 0x000fc80000000115 */
[----:B------:R-:W-:-:S05]  /*1ce0*/  @!P0 FFMA R22, R7, R22, R24 ;  /* 0x0000001607168223 */ /* 0x000fca0000000018 */
[----:B------:R-:W-:Y:S02]  /*1cf0*/  @!P0 F2FP.F16.F32.PACK_AB R20, RZ, R22 ;  /* 0x00000016ff14823e */ /* 0x000fe400000000ff */
[----:B---3--:R-:W-:-:S03]  /*1d00*/  ISETP.GE.AND P0, PT, R19, UR5, PT ;  /* 0x0000000513007c0c */ /* 0x008fc6000bf06270 */
[----:B------:R2:W-:Y:S10]  /*1d10*/  STG.E.U16 desc[UR8][R14.64], R20 ;  /* 0x000000140e007986 */ /* 0x0005f4000c101508 */
[----:B------:R-:W-:Y:S05]  /*1d20*/  @!P0 BRA `(.L_x_46) ;  /* 0xfffffffc00b08947 */ /* 0x000fea000383ffff */
.L_x_45:
[----:B------:R-:W-:Y:S05]  /*1d30*/  BSYNC.RECONVERGENT B0 ;  /* 0x0000000000007941 */ /* 0x000fea0003800200 */
.L_x_38:
[----:B------:R-:W-:-:S04]  /*1d40*/  ISETP.NE.U32.AND P0, PT, R8, RZ, PT ;  /* 0x000000ff0800720c */ /* 0x000fc80003f05070 */
[----:B------:R-:W-:-:S13]  /*1d50*/  ISETP.NE.AND.EX P0, PT, R9, RZ, PT, P0 ;  /* 0x000000ff0900720c */ /* 0x000fda0003f05300 */
[----:B------:R-:W-:Y:S05]  /*1d60*/  @P0 BRA `(.L_x_47) ;  /* 0x0000000000040947 */ /* 0x000fea0003800000 */
[----:B------:R-:W-:Y:S05]  /*1d70*/  BPT.TRAP 0x1 ;  /* 0x000000040000795c */ /* 0x000fea0000300000 */
.L_x_47:
[----:B------:R-:W-:Y:S01]  /*1d80*/  UMOV UR5, 0xffffffff ;  /* 0xffffffff00057882 */ /* 0x000fe20000000000 */
[----:B------:R-:W-:Y:S02]  /*1d90*/  ISETP.NE.AND P0, PT, R6, RZ, PT ;  /* 0x000000ff0600720c */ /* 0x000fe40003f05270 */
[----:B------:R-:W-:Y:S11]  /*1da0*/  BRA.DIV UR5, `(.L_x_48) ;  /* 0x0000000a05e47947 */ /* 0x000ff6000b800000 */
[----:B------:R-:W-:Y:S06]  /*1db0*/  BAR.SYNC.DEFER_BLOCKING 0x0 ;  /* 0x0000000000007b1d */ /* 0x000fec0000010000 */
.L_x_79:
[----:B------:R-:W-:Y:S04]  /*1dc0*/  BSSY B0, `(.L_x_49) ;  /* 0x0000022000007945 */ /* 0x000fe80003800000 */
[----:B------:R-:W-:Y:S05]  /*1dd0*/  @P0 BRA `(.L_x_50) ;  /* 0x0000000000800947 */ /* 0x000fea0003800000 */
[----:B0-2---:R-:W0:Y:S01]  /*1de0*/  S2R R14, SR_CTAID.Y ;  /* 0x00000000000e7919 */ /* 0x005e220000002600 */
        /* <DEDUP_REMOVED lines=25> */
.L_x_51:
[----:B------:R-:W2:Y:S04]  /*1f80*/  LD.E.STRONG.GPU R7, desc[UR8][R8.64+0x4] ;  /* 0x0000040808077980 */ /* 0x000ea8000c10f900 */
[----:B--2---:R-:W-:Y:S01]  /*1f90*/  CCTL.IVALL ;  /* 0x00000000ff00798f */ /* 0x004fe20002000000 */
[----:B------:R-:W-:Y:S05]  /*1fa0*/  YIELD ;  /* 0x0000000000007946 */ /* 0x000fea0003800000 */
[----:B------:R-:W-:-:S04]  /*1fb0*/  LOP3.LUT R7, R7, R4, RZ, 0x3c, !PT ;  /* 0x0000000407077212 */ /* 0x000fc800078e3cff */
[----:B------:R-:W-:-:S13]  /*1fc0*/  ISETP.GT.AND P0, PT, R7, -0x1, PT ;  /* 0xffffffff0700780c */ /* 0x000fda0003f04270 */
[----:B------:R-:W-:Y:S05]  /*1fd0*/  @P0 BRA `(.L_x_51) ;  /* 0xfffffffc00e80947 */ /* 0x000fea000383ffff */
.L_x_50:
[----:B------:R-:W-:Y:S05]  /*1fe0*/  BSYNC B0 ;  /* 0x0000000000007941 */ /* 0x000fea0003800000 */
.L_x_49:
[----:B------:R-:W-:-:S03]  /*1ff0*/  UMOV UR5, 0xffffffff ;  /* 0xffffffff00057882 */ /* 0x000fc60000000000 */
[----:B------:R-:W-:Y:S05]  /*2000*/  BRA.DIV UR5, `(.L_x_52) ;  /* 0x0000000a057c7947 */ /* 0x000fea000b800000 */
[----:B------:R-:W-:Y:S06]  /*2010*/  BAR.SYNC.DEFER_BLOCKING 0x0 ;  /* 0x0000000000007b1d */ /* 0x000fec0000010000 */
.L_x_82:
[----:B------:R-:W-:-:S04]  /*2020*/  ISETP.NE.AND P0, PT, R17, R2, PT ;  /* 0x000000021100720c */ /* 0x000fc80003f05270 */
[----:B------:R-:W-:-:S13]  /*2030*/  ISETP.NE.OR P0, PT, R5, RZ, !P0 ;  /* 0x000000ff0500720c */ /* 0x000fda0004705670 */
[----:B------:R-:W-:Y:S05]  /*2040*/  @P0 EXIT ;  /* 0x000000000000094d */ /* 0x000fea0003800000 */
[----:B------:R-:W1:Y:S02]  /*2050*/  LDC.64 R4, c[0x0][0x390] ;  /* 0x0000e400ff047b82 */ /* 0x000e640000000a00 */
[----:B-1----:R-:W-:-:S13]  /*2060*/  ISETP.GE.AND P0, PT, R0, R5, PT ;  /* 0x000000050000720c */ /* 0x002fda0003f06270 */
[----:B------:R-:W-:Y:S05]  /*2070*/  @P0 EXIT ;  /* 0x000000000000094d */ /* 0x000fea0003800000 */
[----:B------:R-:W-:Y:S01]  /*2080*/  IMAD.IADD R9, R0, 0x1, R4 ;  /* 0x0000000100097824 */ /* 0x000fe200078e0204 */
[----:B------:R-:W-:Y:S01]  /*2090*/  SHF.R.S32.HI R13, RZ, 0x1f, R12 ;  /* 0x0000001fff0d7819 */ /* 0x000fe2000001140c */
[----:B------:R-:W-:-:S07]  /*20a0*/  IMAD.IADD R0, R4, 0x1, R5 ;  /* 0x0000000104007824 */ /* 0x000fce00078e0205 */
.L_x_53:
[----:B------:R-:W0:Y:S01]  /*20b0*/  LDCU UR5, c[0x0][0x38c] ;  /* 0x00007180ff0577ac */ /* 0x000e220008000800 */
[----:B-1----:R-:W1:Y:S01]  /*20c0*/  LDCU.64 UR12, c[0x0][0x380] ;  /* 0x00007000ff0c77ac */ /* 0x002e620008000a00 */
[----:B0-2---:R-:W-:-:S04]  /*20d0*/  IMAD.WIDE R14, R9, UR5, R12 ;  /* 0x00000005090e7c25 */ /* 0x005fc8000f8e020c */
[----:B------:R-:W-:Y:S01]  /*20e0*/  IMAD.WIDE R10, R9, UR5, R2 ;  /* 0x00000005090a7c25 */ /* 0x000fe2000f8e0202 */
[----:B-1----:R-:W-:Y:S02]  /*20f0*/  LEA R6, P1, R14, UR12, 0x1 ;  /* 0x0000000c0e067c11 */ /* 0x002fe4000f8208ff */
[----:B------:R-:W-:Y:S02]  /*2100*/  LEA R4, P0, R10, UR12, 0x1 ;  /* 0x0000000c0a047c11 */ /* 0x000fe4000f8008ff */
[----:B------:R-:W-:Y:S02]  /*2110*/  LEA.HI.X R7, R14, UR13, R15, 0x1, P1 ;  /* 0x0000000d0e077c11 */ /* 0x000fe400088f0c0f */
[----:B------:R-:W-:-:S03]  /*2120*/  LEA.HI.X R5, R10, UR13, R11, 0x1, P0 ;  /* 0x0000000d0a057c11 */ /* 0x000fc600080f0c0b */
[----:B------:R-:W2:Y:S04]  /*2130*/  LDG.E.U16 R15, desc[UR8][R6.64+-0x2] ;  /* 0xfffffe08060f7981 */ /* 0x000ea8000c1e1500 */
[----:B------:R-:W3:Y:S01]  /*2140*/  LDG.E.U16 R11, desc[UR8][R4.64] ;  /* 0x00000008040b7981 */ /* 0x000ee2000c1e1500 */
[----:B------:R-:W-:-:S05]  /*2150*/  VIADD R9, R9, UR6 ;  /* 0x0000000609097c36 */ /* 0x000fca0008000000 */
[----:B------:R-:W-:Y:S01]  /*2160*/  ISETP.GE.AND P0, PT, R9, R0, PT ;  /* 0x000000000900720c */ /* 0x000fe20003f06270 */
[----:B--2---:R1:W-:Y:S04]  /*2170*/  STG.E.U16 desc[UR8][R4.64], R15 ;  /* 0x0000000f04007986 */ /* 0x0043e8000c101508 */
[----:B---3--:R1:W-:Y:S08]  /*2180*/  STG.E.U16 desc[UR8][R6.64+-0x2], R11 ;  /* 0xfffffe0b06007986 */ /* 0x0083f0000c101508 */
[----:B------:R-:W-:Y:S05]  /*2190*/  @!P0 BRA `(.L_x_53) ;  /* 0xfffffffc00c48947 */ /* 0x000fea000383ffff */
[----:B------:R-:W-:Y:S05]  /*21a0*/  EXIT ;  /* 0x000000000000794d */ /* 0x000fea0003800000 */
.L_x_16:
[----:B------:R-:W-:Y:S02]  /*21b0*/  IMAD.MOV.U32 R17, RZ, RZ, R9 ;  /* 0x000000ffff117224 */ /* 0x000fe400078e0009 */
[----:B------:R-:W-:Y:S02]  /*21c0*/  IMAD.MOV.U32 R16, RZ, RZ, 0x10 ;  /* 0x00000010ff107424 */ /* 0x000fe400078e00ff */
[----:B------:R-:W-:Y:S02]  /*21d0*/  IMAD.MOV.U32 R19, RZ, RZ, 0x1f ;  /* 0x0000001fff137424 */ /* 0x000fe400078e00ff */
[----:B------:R-:W-:-:S07]  /*21e0*/  IMAD.MOV.U32 R10, RZ, RZ, -0x1 ;  /* 0xffffffffff0a7424 */ /* 0x000fce00078e00ff */
[----:B------:R-:W-:Y:S05]  /*21f0*/  WARPSYNC.COLLECTIVE R10, `(.L_x_54) ;  /* 0x000000000a087348 */ /* 0x000fea0003c00000 */
[----:B------:R0:W1:Y:S02]  /*2200*/  SHFL.DOWN P1, R15, R17, R16, R19 ;  /* 0x08000010110f7389 */ /* 0x0000640000020013 */
[----:B01----:R-:W-:Y:S05]  /*2210*/  ENDCOLLECTIVE ;  /* 0x000000000000791b */ /* 0x003fea0003800000 */
.L_x_54:
[----:B------:R-:W-:Y:S02]  /*2220*/  IMAD.MOV.U32 R17, RZ, RZ, R8 ;  /* 0x000000ffff117224 */ /* 0x000fe400078e0008 */
[----:B------:R-:W-:-:S07]  /*2230*/  IMAD.MOV.U32 R11, RZ, RZ, R15 ;  /* 0x000000ffff0b7224 */ /* 0x000fce00078e000f */
[----:B------:R-:W-:Y:S05]  /*2240*/  WARPSYNC.COLLECTIVE R10, `(.L_x_55) ;  /* 0x000000000a087348 */ /* 0x000fea0003c00000 */
[----:B------:R0:W1:Y:S02]  /*2250*/  SHFL.DOWN P1, R15, R17, R16, R19 ;  /* 0x08000010110f7389 */ /* 0x0000640000020013 */
[----:B01----:R-:W-:Y:S05]  /*2260*/  ENDCOLLECTIVE ;  /* 0x000000000000791b */ /* 0x003fea0003800000 */
.L_x_55:
[----:B------:R-:W-:-:S05]  /*2270*/  HSETP2.GT.AND P2, PT, R11.H0_H0, R6.H0_H0, PT ;  /* 0x200000060b007234 */ /* 0x000fca0003f44800 */
[----:B------:R-:W-:-:S04]  /*2280*/  SEL R6, R6, R11, !P2 ;  /* 0x0000000b06067207 */ /* 0x000fc80005000000 */
[----:B------:R-:W-:Y:S01]  /*2290*/  PRMT R9, R6, 0x5410, R6 ;  /* 0x0000541006097816 */ /* 0x000fe20000000006 */
[----:B------:R-:W-:-:S04]  /*22a0*/  IMAD.MOV.U32 R16, RZ, RZ, 0x8 ;  /* 0x00000008ff107424 */ /* 0x000fc800078e00ff */
[----:B------:R-:W-:Y:S02]  /*22b0*/  IMAD.MOV.U32 R17, RZ, RZ, R9 ;  /* 0x000000ffff117224 */ /* 0x000fe400078e0009 */
[----:B------:R-:W-:-:S07]  /*22c0*/  IMAD.MOV.U32 R11, RZ, RZ, R15 ;  /* 0x000000ffff0b7224 */ /* 0x000fce00078e000f */
[----:B------:R-:W-:Y:S05]  /*22d0*/  WARPSYNC.COLLECTIVE R10, `(.L_x_56) ;  /* 0x000000000a087348 */ /* 0x000fea0003c00000 */
[----:B------:R0:W1:Y:S02]  /*22e0*/  SHFL.DOWN P1, R15, R17, R16, R19 ;  /* 0x08000010110f7389 */ /* 0x0000640000020013 */
[----:B01----:R-:W-:Y:S05]  /*22f0*/  ENDCOLLECTIVE ;  /* 0x000000000000791b */ /* 0x003fea0003800000 */
.L_x_56:
[----:B------:R-:W-:-:S05]  /*2300*/  SEL R11, R8, R11, !P2 ;  /* 0x0000000b080b7207 */ /* 0x000fca0005000000 */
[----:B------:R-:W-:Y:S02]  /*2310*/  IMAD.MOV.U32 R17, RZ, RZ, R11 ;  /* 0x000000ffff117224 */ /* 0x000fe400078e000b */
[----:B------:R-:W-:-:S07]  /*2320*/  IMAD.MOV.U32 R13, RZ, RZ, R15 ;  /* 0x000000ffff0d7224 */ /* 0x000fce00078e000f */
[----:B------:R-:W-:Y:S05]  /*2330*/  WARPSYNC.COLLECTIVE R10, `(.L_x_57) ;  /* 0x000000000a087348 */ /* 0x000fea0003c00000 */
[----:B------:R0:W1:Y:S02]  /*2340*/  SHFL.DOWN P1, R15, R17, R16, R19 ;  /* 0x08000010110f7389 */ /* 0x0000640000020013 */
[----:B01----:R-:W-:Y:S05]  /*2350*/  ENDCOLLECTIVE ;  /* 0x000000000000791b */ /* 0x003fea0003800000 */
.L_x_57:
        /* <DEDUP_REMOVED lines=9> */
.L_x_58:
[----:B------:R-:W-:-:S05]  /*23f0*/  SEL R6, R11, R6, !P3 ;  /* 0x000000060b067207 */ /* 0x000fca0005800000 */
[----:B------:R-:W-:Y:S02]  /*2400*/  IMAD.MOV.U32 R17, RZ, RZ, R6 ;  /* 0x000000ffff117224 */ /* 0x000fe400078e0006 */
[----:B------:R-:W-:-:S07]  /*2410*/  IMAD.MOV.U32 R12, RZ, RZ, R15 ;  /* 0x000000ffff0c7224 */ /* 0x000fce00078e000f */
[----:B------:R-:W-:Y:S05]  /*2420*/  WARPSYNC.COLLECTIVE R10, `(.L_x_59) ;  /* 0x000000000a087348 */ /* 0x000fea0003c00000 */
[----:B------:R0:W1:Y:S02]  /*2430*/  SHFL.DOWN P1, R15, R17, R16, R19 ;  /* 0x08000010110f7389 */ /* 0x0000640000020013 */
[----:B01----:R-:W-:Y:S05]  /*2440*/  ENDCOLLECTIVE ;  /* 0x000000000000791b */ /* 0x003fea0003800000 */
.L_x_59:
        /* <DEDUP_REMOVED lines=9> */
.L_x_60:
[----:B------:R-:W-:-:S05]  /*24e0*/  SEL R9, R6, R9, !P2 ;  /* 0x0000000906097207 */ /* 0x000fca0005000000 */
[----:B------:R-:W-:Y:S02]  /*24f0*/  IMAD.MOV.U32 R17, RZ, RZ, R9 ;  /* 0x000000ffff117224 */ /* 0x000fe400078e0009 */
[----:B------:R-:W-:-:S07]  /*2500*/  IMAD.MOV.U32 R11, RZ, RZ, R15 ;  /* 0x000000ffff0b7224 */ /* 0x000fce00078e000f */
[----:B------:R-:W-:Y:S05]  /*2510*/  WARPSYNC.COLLECTIVE R10, `(.L_x_61) ;  /* 0x000000000a087348 */ /* 0x000fea0003c00000 */
[----:B------:R0:W1:Y:S02]  /*2520*/  SHFL.DOWN P1, R15, R17, R16, R19 ;  /* 0x08000010110f7389 */ /* 0x0000640000020013 */
[----:B01----:R-:W-:Y:S05]  /*2530*/  ENDCOLLECTIVE ;  /* 0x000000000000791b */ /* 0x003fea0003800000 */
.L_x_61:
        /* <DEDUP_REMOVED lines=9> */
.L_x_62:
[----:B------:R-:W-:-:S05]  /*25d0*/  SEL R14, R9, R14, !P2 ;  /* 0x0000000e090e7207 */ /* 0x000fca0005000000 */
[----:B------:R-:W-:Y:S02]  /*25e0*/  IMAD.MOV.U32 R17, RZ, RZ, R14 ;  /* 0x000000ffff117224 */ /* 0x000fe400078e000e */
[----:B------:R-:W-:-:S07]  /*25f0*/  IMAD.MOV.U32 R13, RZ, RZ, R15 ;  /* 0x000000ffff0d7224 */ /* 0x000fce00078e000f */
[----:B------:R-:W-:Y:S05]  /*2600*/  WARPSYNC.COLLECTIVE R10, `(.L_x_63) ;  /* 0x000000000a087348 */ /* 0x000fea0003c00000 */
[----:B------:R0:W1:Y:S02]  /*2610*/  SHFL.DOWN P1, R15, R17, R16, R19 ;  /* 0x08000010110f7389 */ /* 0x0000640000020013 */
[----:B01----:R-:W-:Y:S05]  /*2620*/  ENDCOLLECTIVE ;  /* 0x000000000000791b */ /* 0x003fea0003800000 */
.L_x_63:
[----:B------:R-:W-:Y:S05]  /*2630*/  BRA `(.L_x_64) ;  /* 0xffffffe400cc7947 */ /* 0x000fea000383ffff */
.L_x_18:
[----:B------:R-:W-:Y:S01]  /*2640*/  BSSY B0, `(.L_x_65) ;  /* 0x000000a000007945 */ /* 0x000fe20003800000 */
[----:B------:R-:W-:Y:S02]  /*2650*/  IMAD.MOV.U32 R11, RZ, RZ, 0x0 ;  /* 0x00000000ff0b7424 */ /* 0x000fe400078e00ff */
[----:B------:R-:W-:Y:S02]  /*2660*/  IMAD.MOV.U32 R14, RZ, RZ, 0x0 ;  /* 0x00000000ff0e7424 */ /* 0x000fe400078e00ff */
[----:B------:R-:W-:-:S07]  /*2670*/  IMAD.MOV.U32 R10, RZ, RZ, -0x1 ;  /* 0xffffffffff0a7424 */ /* 0x000fce00078e00ff */
[----:B------:R-:W-:Y:S05]  /*2680*/  WARPSYNC.COLLECTIVE.ALL `(.L_x_66) ;  /* 0x0000000000147948 */ /* 0x000fea0003c00000 */
[----:B------:R-:W-:-:S04]  /*2690*/  SHF.L.U32 R14, R14, 0x10, RZ ;  /* 0x000000100e0e7819 */ /* 0x000fc800000006ff */
[----:B------:R-:W-:-:S05]  /*26a0*/  LOP3.LUT R14, R14, 0xf, R11, 0xf8, !PT ;  /* 0x0000000f0e0e7812 */ /* 0x000fca00078ef80b */
[----:B------:R0:W-:Y:S02]  /*26b0*/  BAR.SYNC.DEFER_BLOCKING R14, R14 ;  /* 0x0000000e0000731d */ /* 0x0001e40000010000 */
[----:B0-----:R-:W-:-:S04]  /*26c0*/  SHF.R.U32 R14, R14, 0x10, RZ ;  /* 0x000000100e0e7819 */ /* 0x001fc800000016ff */
[----:B------:R-:W-:Y:S05]  /*26d0*/  ENDCOLLECTIVE ;  /* 0x000000000000791b */ /* 0x000fea0003800000 */
.L_x_66:
[----:B------:R-:W-:Y:S05]  /*26e0*/  BSYNC B0 ;  /* 0x0000000000007941 */ /* 0x000fea0003800000 */
.L_x_65:
[----:B------:R-:W-:Y:S05]  /*26f0*/  BRA `(.L_x_67) ;  /* 0xffffffe400f87947 */ /* 0x000fea000383ffff */
.L_x_22:
        /* <DEDUP_REMOVED lines=10> */
.L_x_69:
[----:B------:R-:W-:Y:S05]  /*27a0*/  BSYNC B0 ;  /* 0x0000000000007941 */ /* 0x000fea0003800000 */
.L_x_68:
[----:B------:R-:W-:Y:S05]  /*27b0*/  BRA `(.L_x_70) ;  /* 0xffffffe800707947 */ /* 0x000fea000383ffff */
.L_x_33:
[----:B------:R-:W-:Y:S01]  /*27c0*/  BSSY B0, `(.L_x_71) ;  /* 0x000000a000007945 */ /* 0x000fe20003800000 */
[----:B-1----:R-:W-:Y:S02]  /*27d0*/  IMAD.MOV.U32 R11, RZ, RZ, 0x0 ;  /* 0x00000000ff0b7424 */ /* 0x002fe400078e00ff */
[----:B0-----:R-:W-:Y:S02]  /*27e0*/  IMAD.MOV.U32 R14, RZ, RZ, 0x0 ;  /* 0x00000000ff0e7424 */ /* 0x001fe400078e00ff */
[----:B------:R-:W-:-:S07]  /*27f0*/  IMAD.MOV.U32 R10, RZ, RZ, -0x1 ;  /* 0xffffffffff0a7424 */ /* 0x000fce00078e00ff */
[----:B------:R-:W-:Y:S05]  /*2800*/  WARPSYNC.COLLECTIVE.ALL `(.L_x_72) ;  /* 0x0000000000147948 */ /* 0x000fea0003c00000 */
[----:B------:R-:W-:-:S04]  /*2810*/  SHF.L.U32 R14, R14, 0x10, RZ ;  /* 0x000000100e0e7819 */ /* 0x000fc800000006ff */
[----:B------:R-:W-:-:S05]  /*2820*/  LOP3.LUT R14, R14, 0xf, R11, 0xf8, !PT ;  /* 0x0000000f0e0e7812 */ /* 0x000fca00078ef80b */
[----:B------:R0:W-:Y:S02]  /*2830*/  BAR.SYNC.DEFER_BLOCKING R14, R14 ;  /* 0x0000000e0000731d */ /* 0x0001e40000010000 */
[----:B0-----:R-:W-:-:S04]  /*2840*/  SHF.R.U32 R14, R14, 0x10, RZ ;  /* 0x000000100e0e7819 */ /* 0x001fc800000016ff */
[----:B------:R-:W-:Y:S05]  /*2850*/  ENDCOLLECTIVE ;  /* 0x000000000000791b */ /* 0x000fea0003800000 */
.L_x_72:
[----:B------:R-:W-:Y:S05]  /*2860*/  BSYNC B0 ;  /* 0x0000000000007941 */ /* 0x000fea0003800000 */
.L_x_71:
[----:B------:R-:W-:Y:S05]  /*2870*/  BRA `(.L_x_73) ;  /* 0xffffffec00507947 */ /* 0x000fea000383ffff */
.L_x_37:
        /* <DEDUP_REMOVED lines=10> */
.L_x_75:
[----:B------:R-:W-:Y:S05]  /*2920*/  BSYNC B0 ;  /* 0x0000000000007941 */ /* 0x000fea0003800000 */
.L_x_74:
[----:B------:R-:W-:Y:S05]  /*2930*/  BRA `(.L_x_76) ;  /* 0xffffffec00b87947 */ /* 0x000fea000383ffff */
.L_x_48:
[----:B------:R-:W-:Y:S01]  /*2940*/  BSSY B0, `(.L_x_77) ;  /* 0x000000a000007945 */ /* 0x000fe20003800000 */
[----:B------:R-:W-:Y:S02]  /*2950*/  IMAD.MOV.U32 R11, RZ, RZ, 0x0 ;  /* 0x00000000ff0b7424 */ /* 0x000fe400078e00ff */
[----:B0-2---:R-:W-:Y:S02]  /*2960*/  IMAD.MOV.U32 R14, RZ, RZ, 0x0 ;  /* 0x00000000ff0e7424 */ /* 0x005fe400078e00ff */
[----:B------:R-:W-:-:S07]  /*2970*/  IMAD.MOV.U32 R10, RZ, RZ, -0x1 ;  /* 0xffffffffff0a7424 */ /* 0x000fce00078e00ff */
[----:B------:R-:W-:Y:S05]  /*2980*/  WARPSYNC.COLLECTIVE.ALL `(.L_x_78) ;  /* 0x0000000000147948 */ /* 0x000fea0003c00000 */
[----:B------:R-:W-:-:S04]  /*2990*/  SHF.L.U32 R14, R14, 0x10, RZ ;  /* 0x000000100e0e7819 */ /* 0x000fc800000006ff */
[----:B------:R-:W-:-:S05]  /*29a0*/  LOP3.LUT R14, R14, 0xf, R11, 0xf8, !PT ;  /* 0x0000000f0e0e7812 */ /* 0x000fca00078ef80b */
[----:B------:R0:W-:Y:S02]  /*29b0*/  BAR.SYNC.DEFER_BLOCKING R14, R14 ;  /* 0x0000000e0000731d */ /* 0x0001e40000010000 */
[----:B0-----:R-:W-:-:S04]  /*29c0*/  SHF.R.U32 R14, R14, 0x10, RZ ;  /* 0x000000100e0e7819 */ /* 0x001fc800000016ff */
[----:B------:R-:W-:Y:S05]  /*29d0*/  ENDCOLLECTIVE ;  /* 0x000000000000791b */ /* 0x000fea0003800000 */
.L_x_78:
[----:B------:R-:W-:Y:S05]  /*29e0*/  BSYNC B0 ;  /* 0x0000000000007941 */ /* 0x000fea0003800000 */
.L_x_77:
[----:B------:R-:W-:Y:S05]  /*29f0*/  BRA `(.L_x_79) ;  /* 0xfffffff000f07947 */ /* 0x000fea000383ffff */
.L_x_52:
        /* <DEDUP_REMOVED lines=10> */
.L_x_81:
[----:B------:R-:W-:Y:S05]  /*2aa0*/  BSYNC B0 ;  /* 0x0000000000007941 */ /* 0x000fea0003800000 */
.L_x_80:
[----:B------:R-:W-:Y:S05]  /*2ab0*/  BRA `(.L_x_82) ;  /* 0xfffffff400587947 */ /* 0x000fea000383ffff */
.L_x_83:
        /* <DEDUP_REMOVED lines=12> */
.L_x_86:


//--------------------- .nv.shared._Z28trsm_unit_lower_small_kernelPK6__halfPS_iii --------------------------
	.section	.nv.shared._Z28trsm_unit_lower_small_kernelPK6__halfPS_iii,"aw",@nobits
	.sectionflags	@""
	.align	16
	.zero		1024


//--------------------- .nv.shared.reserved.0     --------------------------
	.section	.nv.shared.reserved.0,"aw",@nobits
	.weak		__nv_reservedSMEM_offset_0_alias
	.size		__nv_reservedSMEM_offset_0_alias, 0, 64
	.other		__nv_reservedSMEM_offset_0_alias,@"STO_CUDA_RESERVED_SHARED STV_DEFAULT"
__nv_reservedSMEM_offset_0_alias:
	.zero		0
	.zero		64


//--------------------- .nv.shared._Z32panel_update_kernel_range_scalarP6__halfiiiii --------------------------
	.section	.nv.shared._Z32panel_update_kernel_range_scalarP6__halfiiiii,"aw",@nobits
	.sectionflags	@""
	.align	16
	.zero		1024


//--------------------- .nv.shared._Z41panel_pivot_prescale_and_swap_coop_kernelP6__halfiiiiiS0_PiiS1_ --------------------------
	.section	.nv.shared._Z41panel_pivot_prescale_and_swap_coop_kernelP6__halfiiiiiS0_PiiS1_,"aw",@nobits
	.sectionflags	@""
	.align	16
	.zero		1024


//--------------------- .nv.constant0._Z28trsm_unit_lower_small_kernelPK6__halfPS_iii --------------------------
	.section	.nv.constant0._Z28trsm_unit_lower_small_kernelPK6__halfPS_iii,"a",@progbits
	.sectionflags	@""
	.align	4
.nv.constant0._Z28trsm_unit_lower_small_kernelPK6__halfPS_iii:
	.zero		924


//--------------------- .nv.constant0._Z32panel_update_kernel_range_scalarP6__halfiiiii --------------------------
	.section	.nv.constant0._Z32panel_update_kernel_range_scalarP6__halfiiiii,"a",@progbits
	.sectionflags	@""
	.align	4
.nv.constant0._Z32panel_update_kernel_range_scalarP6__halfiiiii:
	.zero		924


//--------------------- .nv.constant0._Z41panel_pivot_prescale_and_swap_coop_kernelP6__halfiiiiiS0_PiiS1_ --------------------------
	.section	.nv.constant0._Z41panel_pivot_prescale_and_swap_coop_kernelP6__halfiiiiiS0_PiiS1_,"a",@progbits
	.sectionflags	@""
	.align	4
.nv.constant0._Z41panel_pivot_prescale_and_swap_coop_kernelP6__halfiiiiiS0_PiiS1_:
	.zero		960


//--------------------- SYMBOLS --------------------------

	.type		.nv.reservedSmem.offset0,@object
	.size		.nv.reservedSmem.offset0,0x4
	.type		.nv.reservedSmem.cap,@object
	.size		.nv.reservedSmem.cap,0x4
